//
// Generated by NVIDIA NVVM Compiler
//
// Compiler Build ID: CL-36424714
// Cuda compilation tools, release 13.0, V13.0.88
// Based on NVVM 20.0.0
//

.version 9.0
.target sm_100
.address_size 64


.entry _Z16kernel_linearAddPfS_S_m(
	.param .u64 .ptr .align 1 _Z16kernel_linearAddPfS_S_m_param_0,
	.param .u64 .ptr .align 1 _Z16kernel_linearAddPfS_S_m_param_1,
	.param .u64 .ptr .align 1 _Z16kernel_linearAddPfS_S_m_param_2,
	.param .u64 _Z16kernel_linearAddPfS_S_m_param_3
)
{
	.reg .pred 	%p<2>;
	.reg .b32 	%r<5>;
	.reg .b32 	%f<4>;
	.reg .b64 	%rd<13>;

	ld.param.u64 	%rd2, [_Z16kernel_linearAddPfS_S_m_param_0];
	ld.param.u64 	%rd3, [_Z16kernel_linearAddPfS_S_m_param_1];
	ld.param.u64 	%rd4, [_Z16kernel_linearAddPfS_S_m_param_2];
	ld.param.u64 	%rd5, [_Z16kernel_linearAddPfS_S_m_param_3];
	mov.u32 	%r1, %ctaid.x;
	mov.u32 	%r2, %ntid.x;
	mov.u32 	%r3, %tid.x;
	mad.lo.s32 	%r4, %r1, %r2, %r3;
	cvt.s64.s32 	%rd1, %r4;
	setp.le.u64 	%p1, %rd5, %rd1;
	@%p1 bra 	$L__BB0_2;
	cvta.to.global.u64 	%rd6, %rd2;
	cvta.to.global.u64 	%rd7, %rd3;
	cvta.to.global.u64 	%rd8, %rd4;
	shl.b64 	%rd9, %rd1, 2;
	add.s64 	%rd10, %rd6, %rd9;
	ld.global.f32 	%f1, [%rd10];
	add.s64 	%rd11, %rd7, %rd9;
	ld.global.f32 	%f2, [%rd11];
	add.f32 	%f3, %f1, %f2;
	add.s64 	%rd12, %rd8, %rd9;
	st.global.f32 	[%rd12], %f3;
$L__BB0_2:
	ret;

}
.entry _Z16kernel_matrixMulPfS_S_mmm(
	.param .u64 .ptr .align 1 _Z16kernel_matrixMulPfS_S_mmm_param_0,
	.param .u64 .ptr .align 1 _Z16kernel_matrixMulPfS_S_mmm_param_1,
	.param .u64 .ptr .align 1 _Z16kernel_matrixMulPfS_S_mmm_param_2,
	.param .u64 _Z16kernel_matrixMulPfS_S_mmm_param_3,
	.param .u64 _Z16kernel_matrixMulPfS_S_mmm_param_4,
	.param .u64 _Z16kernel_matrixMulPfS_S_mmm_param_5
)
{
	.reg .pred 	%p<13>;
	.reg .b32 	%r<9>;
	.reg .b32 	%f<68>;
	.reg .b64 	%rd<105>;

	ld.param.u64 	%rd26, [_Z16kernel_matrixMulPfS_S_mmm_param_0];
	ld.param.u64 	%rd27, [_Z16kernel_matrixMulPfS_S_mmm_param_1];
	ld.param.u64 	%rd28, [_Z16kernel_matrixMulPfS_S_mmm_param_3];
	ld.param.u64 	%rd24, [_Z16kernel_matrixMulPfS_S_mmm_param_4];
	ld.param.u64 	%rd25, [_Z16kernel_matrixMulPfS_S_mmm_param_5];
	cvta.to.global.u64 	%rd1, %rd27;
	cvta.to.global.u64 	%rd2, %rd26;
	mov.u32 	%r1, %ctaid.y;
	mov.u32 	%r2, %ntid.y;
	mov.u32 	%r3, %tid.y;
	mad.lo.s32 	%r4, %r1, %r2, %r3;
	mov.u32 	%r5, %ctaid.x;
	mov.u32 	%r6, %ntid.x;
	mov.u32 	%r7, %tid.x;
	mad.lo.s32 	%r8, %r5, %r6, %r7;
	cvt.u64.u32 	%rd3, %r4;
	setp.le.u64 	%p1, %rd28, %rd3;
	cvt.s64.s32 	%rd4, %r8;
	setp.le.u64 	%p2, %rd25, %rd4;
	or.pred  	%p3, %p1, %p2;
	@%p3 bra 	$L__BB1_14;
	setp.eq.s64 	%p4, %rd24, 0;
	mov.f32 	%f67, 0f00000000;
	@%p4 bra 	$L__BB1_13;
	mul.lo.s64 	%rd5, %rd24, %rd3;
	and.b64  	%rd6, %rd24, 7;
	setp.lt.u64 	%p5, %rd24, 8;
	mov.f32 	%f67, 0f00000000;
	mov.b64 	%rd103, 0;
	@%p5 bra 	$L__BB1_5;
	and.b64  	%rd103, %rd24, -8;
	shl.b64 	%rd30, %rd4, 2;
	add.s64 	%rd100, %rd1, %rd30;
	shl.b64 	%rd9, %rd25, 5;
	shl.b64 	%rd31, %rd5, 2;
	add.s64 	%rd32, %rd31, %rd2;
	add.s64 	%rd99, %rd32, 16;
	mov.f32 	%f67, 0f00000000;
	mov.u64 	%rd101, %rd103;
$L__BB1_4:
	.pragma "nounroll";
	ld.global.f32 	%f17, [%rd99+-16];
	ld.global.f32 	%f18, [%rd100];
	fma.rn.f32 	%f19, %f17, %f18, %f67;
	ld.global.f32 	%f20, [%rd99+-12];
	shl.b64 	%rd33, %rd25, 2;
	add.s64 	%rd34, %rd100, %rd33;
	ld.global.f32 	%f21, [%rd34];
	fma.rn.f32 	%f22, %f20, %f21, %f19;
	ld.global.f32 	%f23, [%rd99+-8];
	add.s64 	%rd35, %rd34, %rd33;
	ld.global.f32 	%f24, [%rd35];
	fma.rn.f32 	%f25, %f23, %f24, %f22;
	ld.global.f32 	%f26, [%rd99+-4];
	add.s64 	%rd36, %rd35, %rd33;
	ld.global.f32 	%f27, [%rd36];
	fma.rn.f32 	%f28, %f26, %f27, %f25;
	ld.global.f32 	%f29, [%rd99];
	add.s64 	%rd37, %rd36, %rd33;
	ld.global.f32 	%f30, [%rd37];
	fma.rn.f32 	%f31, %f29, %f30, %f28;
	ld.global.f32 	%f32, [%rd99+4];
	add.s64 	%rd38, %rd37, %rd33;
	ld.global.f32 	%f33, [%rd38];
	fma.rn.f32 	%f34, %f32, %f33, %f31;
	ld.global.f32 	%f35, [%rd99+8];
	add.s64 	%rd39, %rd38, %rd33;
	ld.global.f32 	%f36, [%rd39];
	fma.rn.f32 	%f37, %f35, %f36, %f34;
	ld.global.f32 	%f38, [%rd99+12];
	add.s64 	%rd40, %rd39, %rd33;
	ld.global.f32 	%f39, [%rd40];
	fma.rn.f32 	%f67, %f38, %f39, %f37;
	add.s64 	%rd101, %rd101, -8;
	add.s64 	%rd100, %rd100, %rd9;
	add.s64 	%rd99, %rd99, 32;
	setp.ne.s64 	%p6, %rd101, 0;
	@%p6 bra 	$L__BB1_4;
$L__BB1_5:
	setp.eq.s64 	%p7, %rd6, 0;
	@%p7 bra 	$L__BB1_13;
	and.b64  	%rd18, %rd24, 3;
	setp.lt.u64 	%p8, %rd6, 4;
	@%p8 bra 	$L__BB1_8;
	add.s64 	%rd41, %rd103, %rd5;
	shl.b64 	%rd42, %rd41, 2;
	add.s64 	%rd43, %rd2, %rd42;
	ld.global.f32 	%f41, [%rd43];
	mad.lo.s64 	%rd44, %rd103, %rd25, %rd4;
	shl.b64 	%rd45, %rd44, 2;
	add.s64 	%rd46, %rd1, %rd45;
	ld.global.f32 	%f42, [%rd46];
	fma.rn.f32 	%f43, %f41, %f42, %f67;
	add.s64 	%rd47, %rd103, 1;
	and.b64  	%rd48, %rd47, 4294967295;
	add.s64 	%rd49, %rd48, %rd5;
	shl.b64 	%rd50, %rd49, 2;
	add.s64 	%rd51, %rd2, %rd50;
	ld.global.f32 	%f44, [%rd51];
	mad.lo.s64 	%rd52, %rd48, %rd25, %rd4;
	shl.b64 	%rd53, %rd52, 2;
	add.s64 	%rd54, %rd1, %rd53;
	ld.global.f32 	%f45, [%rd54];
	fma.rn.f32 	%f46, %f44, %f45, %f43;
	add.s64 	%rd55, %rd103, 2;
	and.b64  	%rd56, %rd55, 4294967295;
	add.s64 	%rd57, %rd56, %rd5;
	shl.b64 	%rd58, %rd57, 2;
	add.s64 	%rd59, %rd2, %rd58;
	ld.global.f32 	%f47, [%rd59];
	mad.lo.s64 	%rd60, %rd56, %rd25, %rd4;
	shl.b64 	%rd61, %rd60, 2;
	add.s64 	%rd62, %rd1, %rd61;
	ld.global.f32 	%f48, [%rd62];
	fma.rn.f32 	%f49, %f47, %f48, %f46;
	add.s64 	%rd63, %rd103, 3;
	and.b64  	%rd64, %rd63, 4294967295;
	add.s64 	%rd65, %rd64, %rd5;
	shl.b64 	%rd66, %rd65, 2;
	add.s64 	%rd67, %rd2, %rd66;
	ld.global.f32 	%f50, [%rd67];
	mad.lo.s64 	%rd68, %rd64, %rd25, %rd4;
	shl.b64 	%rd69, %rd68, 2;
	add.s64 	%rd70, %rd1, %rd69;
	ld.global.f32 	%f51, [%rd70];
	fma.rn.f32 	%f67, %f50, %f51, %f49;
	add.s64 	%rd71, %rd103, 4;
	and.b64  	%rd103, %rd71, 4294967295;
$L__BB1_8:
	setp.eq.s64 	%p9, %rd18, 0;
	@%p9 bra 	$L__BB1_13;
	setp.eq.s64 	%p10, %rd18, 1;
	@%p10 bra 	$L__BB1_11;
	add.s64 	%rd72, %rd103, %rd5;
	shl.b64 	%rd73, %rd72, 2;
	add.s64 	%rd74, %rd2, %rd73;
	ld.global.f32 	%f53, [%rd74];
	mad.lo.s64 	%rd75, %rd103, %rd25, %rd4;
	shl.b64 	%rd76, %rd75, 2;
	add.s64 	%rd77, %rd1, %rd76;
	ld.global.f32 	%f54, [%rd77];
	fma.rn.f32 	%f55, %f53, %f54, %f67;
	add.s64 	%rd78, %rd103, 1;
	and.b64  	%rd79, %rd78, 4294967295;
	add.s64 	%rd80, %rd79, %rd5;
	shl.b64 	%rd81, %rd80, 2;
	add.s64 	%rd82, %rd2, %rd81;
	ld.global.f32 	%f56, [%rd82];
	mad.lo.s64 	%rd83, %rd79, %rd25, %rd4;
	shl.b64 	%rd84, %rd83, 2;
	add.s64 	%rd85, %rd1, %rd84;
	ld.global.f32 	%f57, [%rd85];
	fma.rn.f32 	%f67, %f56, %f57, %f55;
	add.s64 	%rd86, %rd103, 2;
	and.b64  	%rd103, %rd86, 4294967295;
$L__BB1_11:
	and.b64  	%rd87, %rd24, 1;
	setp.eq.b64 	%p11, %rd87, 1;
	not.pred 	%p12, %p11;
	@%p12 bra 	$L__BB1_13;
	add.s64 	%rd88, %rd103, %rd5;
	shl.b64 	%rd89, %rd88, 2;
	add.s64 	%rd90, %rd2, %rd89;
	ld.global.f32 	%f58, [%rd90];
	mad.lo.s64 	%rd91, %rd103, %rd25, %rd4;
	shl.b64 	%rd92, %rd91, 2;
	add.s64 	%rd93, %rd1, %rd92;
	ld.global.f32 	%f59, [%rd93];
	fma.rn.f32 	%f67, %f58, %f59, %f67;
$L__BB1_13:
	ld.param.u64 	%rd98, [_Z16kernel_matrixMulPfS_S_mmm_param_2];
	mad.lo.s64 	%rd94, %rd25, %rd3, %rd4;
	cvta.to.global.u64 	%rd95, %rd98;
	shl.b64 	%rd96, %rd94, 2;
	add.s64 	%rd97, %rd95, %rd96;
	st.global.f32 	[%rd97], %f67;
$L__BB1_14:
	ret;

}
.entry _Z20kernel_linearSigmoidPfS_m(
	.param .u64 .ptr .align 1 _Z20kernel_linearSigmoidPfS_m_param_0,
	.param .u64 .ptr .align 1 _Z20kernel_linearSigmoidPfS_m_param_1,
	.param .u64 _Z20kernel_linearSigmoidPfS_m_param_2
)
{
	.reg .pred 	%p<2>;
	.reg .b32 	%r<7>;
	.reg .b32 	%f<15>;
	.reg .b64 	%rd<10>;

	ld.param.u64 	%rd2, [_Z20kernel_linearSigmoidPfS_m_param_0];
	ld.param.u64 	%rd3, [_Z20kernel_linearSigmoidPfS_m_param_1];
	ld.param.u64 	%rd4, [_Z20kernel_linearSigmoidPfS_m_param_2];
	mov.u32 	%r1, %ctaid.x;
	mov.u32 	%r2, %ntid.x;
	mov.u32 	%r3, %tid.x;
	mad.lo.s32 	%r4, %r1, %r2, %r3;
	cvt.s64.s32 	%rd1, %r4;
	setp.le.u64 	%p1, %rd4, %rd1;
	@%p1 bra 	$L__BB2_2;
	cvta.to.global.u64 	%rd5, %rd2;
	cvta.to.global.u64 	%rd6, %rd3;
	shl.b64 	%rd7, %rd1, 2;
	add.s64 	%rd8, %rd5, %rd7;
	ld.global.f32 	%f1, [%rd8];
	fma.rn.f32 	%f2, %f1, 0fBBBB989D, 0f3F000000;
	cvt.sat.f32.f32 	%f3, %f2;
	mov.f32 	%f4, 0f4B400001;
	mov.f32 	%f5, 0f437C0000;
	fma.rm.f32 	%f6, %f3, %f5, %f4;
	add.f32 	%f7, %f6, 0fCB40007F;
	neg.f32 	%f8, %f7;
	fma.rn.f32 	%f9, %f1, 0fBFB8AA3B, %f8;
	fma.rn.f32 	%f10, %f1, 0fB2A57060, %f9;
	mov.b32 	%r5, %f6;
	shl.b32 	%r6, %r5, 23;
	mov.b32 	%f11, %r6;
	ex2.approx.ftz.f32 	%f12, %f10;
	fma.rn.f32 	%f13, %f12, %f11, 0f3F800000;
	rcp.rn.f32 	%f14, %f13;
	add.s64 	%rd9, %rd6, %rd7;
	st.global.f32 	[%rd9], %f14;
$L__BB2_2:
	ret;

}


// ===== COMPILED SASS (sm_100) =====

	.target	sm_100

	.elftype	@"ET_EXEC"


//--------------------- .note.nv.tkinfo           --------------------------
	.section	.note.nv.tkinfo,"",@"SHT_NOTE"
	.sectionflags	@"SHF_NOTE_NV_TKINFO"
	.tkinfo
        /*0018*/ 	.word	0x00000002
        /*0030*/ 	.string	""
        /*0030*/ 	.string	"ptxas"
        /*0030*/ 	.string	"Cuda compilation tools, release 13.0, V13.0.88"
        /*0030*/ 	.string	"Build cuda_13.0.r13.0/compiler.36424714_0"
        /*0030*/ 	.string	"-arch sm_100 -m 64 "



//--------------------- .note.nv.cuinfo           --------------------------
	.section	.note.nv.cuinfo,"",@"SHT_NOTE"
	.sectionflags	@"SHF_NOTE_NV_CUINFO"
        /*0018*/ 	.short	0x0002
        /*001a*/ 	.short	0x0064
        /*001c*/ 	.short	0x0082
	.zero		2


//--------------------- .nv.info                  --------------------------
	.section	.nv.info,"",@"SHT_CUDA_INFO"
	.align	4


	//----- nvinfo : EIATTR_REGCOUNT
	.align		4
        /*0000*/ 	.byte	0x04, 0x2f
        /*0002*/ 	.short	(.L_1 - .L_0)
	.align		4
.L_0:
        /*0004*/ 	.word	index@(_Z16kernel_linearAddPfS_S_m)
        /*0008*/ 	.word	0x0000000c


	//----- nvinfo : EIATTR_FRAME_SIZE
	.align		4
.L_1:
        /*000c*/ 	.byte	0x04, 0x11
        /*000e*/ 	.short	(.L_3 - .L_2)
	.align		4
.L_2:
        /*0010*/ 	.word	index@(_Z16kernel_linearAddPfS_S_m)
        /*0014*/ 	.word	0x00000000


	//----- nvinfo : EIATTR_REGCOUNT
	.align		4
.L_3:
        /*0018*/ 	.byte	0x04, 0x2f
        /*001a*/ 	.short	(.L_5 - .L_4)
	.align		4
.L_4:
        /*001c*/ 	.word	index@(_Z16kernel_matrixMulPfS_S_mmm)
        /*0020*/ 	.word	0x00000020


	//----- nvinfo : EIATTR_FRAME_SIZE
	.align		4
.L_5:
        /*0024*/ 	.byte	0x04, 0x11
        /*0026*/ 	.short	(.L_7 - .L_6)
	.align		4
.L_6:
        /*0028*/ 	.word	index@(_Z16kernel_matrixMulPfS_S_mmm)
        /*002c*/ 	.word	0x00000000


	//----- nvinfo : EIATTR_REGCOUNT
	.align		4
.L_7:
        /*0030*/ 	.byte	0x04, 0x2f
        /*0032*/ 	.short	(.L_9 - .L_8)
	.align		4
.L_8:
        /*0034*/ 	.word	index@(_Z20kernel_linearSigmoidPfS_m)
        /*0038*/ 	.word	0x0000000f


	//----- nvinfo : EIATTR_FRAME_SIZE
	.align		4
.L_9:
        /*003c*/ 	.byte	0x04, 0x11
        /*003e*/ 	.short	(.L_11 - .L_10)
	.align		4
.L_10:
        /*0040*/ 	.word	index@($__internal_0_$__cuda_sm20_rcp_rn_f32_slowpath)
        /*0044*/ 	.word	0x00000000


	//----- nvinfo : EIATTR_FRAME_SIZE
	.align		4
.L_11:
        /*0048*/ 	.byte	0x04, 0x11
        /*004a*/ 	.short	(.L_13 - .L_12)
	.align		4
.L_12:
        /*004c*/ 	.word	index@(_Z20kernel_linearSigmoidPfS_m)
        /*0050*/ 	.word	0x00000000


	//----- nvinfo : EIATTR_MIN_STACK_SIZE
	.align		4
.L_13:
        /*0054*/ 	.byte	0x04, 0x12
        /*0056*/ 	.short	(.L_15 - .L_14)
	.align		4
.L_14:
        /*0058*/ 	.word	index@(_Z20kernel_linearSigmoidPfS_m)
        /*005c*/ 	.word	0x00000000


	//----- nvinfo : EIATTR_MIN_STACK_SIZE
	.align		4
.L_15:
        /*0060*/ 	.byte	0x04, 0x12
        /*0062*/ 	.short	(.L_17 - .L_16)
	.align		4
.L_16:
        /*0064*/ 	.word	index@(_Z16kernel_matrixMulPfS_S_mmm)
        /*0068*/ 	.word	0x00000000


	//----- nvinfo : EIATTR_MIN_STACK_SIZE
	.align		4
.L_17:
        /*006c*/ 	.byte	0x04, 0x12
        /*006e*/ 	.short	(.L_19 - .L_18)
	.align		4
.L_18:
        /*0070*/ 	.word	index@(_Z16kernel_linearAddPfS_S_m)
        /*0074*/ 	.word	0x00000000
.L_19:


//--------------------- .nv.compat                --------------------------
	.section	.nv.compat,"",@"SHT_CUDA_COMPAT_INFO"
	.align	4
        /*0000*/ 	.byte	0x02, 0x09, 0x00, 0x00, 0x02, 0x02, 0x01, 0x00, 0x02, 0x05, 0x05, 0x00, 0x03, 0x07, 0x01, 0x01
        /*0010*/ 	.byte	0x02, 0x03, 0x00, 0x00, 0x02, 0x06, 0x01, 0x00, 0x04, 0x0b, 0x08, 0x00, 0x09, 0x00, 0x00, 0x00
        /*0020*/ 	.byte	0x00, 0x00, 0x00, 0x00


//--------------------- .nv.info._Z20kernel_linearSigmoidPfS_m --------------------------
	.section	.nv.info._Z20kernel_linearSigmoidPfS_m,"",@"SHT_CUDA_INFO"
	.sectionflags	@""
	.align	4


	//----- nvinfo : EIATTR_CUDA_API_VERSION
	.align		4
        /*0000*/ 	.byte	0x04, 0x37
        /*0002*/ 	.short	(.L_21 - .L_20)
.L_20:
        /*0004*/ 	.word	0x00000082


	//----- nvinfo : EIATTR_KPARAM_INFO
	.align		4
.L_21:
        /*0008*/ 	.byte	0x04, 0x17
        /*000a*/ 	.short	(.L_23 - .L_22)
.L_22:
        /*000c*/ 	.word	0x00000000
        /*0010*/ 	.short	0x0002
        /*0012*/ 	.short	0x0010
        /*0014*/ 	.byte	0x00, 0xf0, 0x21, 0x00


	//----- nvinfo : EIATTR_KPARAM_INFO
	.align		4
.L_23:
        /*0018*/ 	.byte	0x04, 0x17
        /*001a*/ 	.short	(.L_25 - .L_24)
.L_24:
        /*001c*/ 	.word	0x00000000
        /*0020*/ 	.short	0x0001
        /*0022*/ 	.short	0x0008
        /*0024*/ 	.byte	0x00, 0xf5, 0x21, 0x00


	//----- nvinfo : EIATTR_KPARAM_INFO
	.align		4
.L_25:
        /*0028*/ 	.byte	0x04, 0x17
        /*002a*/ 	.short	(.L_27 - .L_26)
.L_26:
        /*002c*/ 	.word	0x00000000
        /*0030*/ 	.short	0x0000
        /*0032*/ 	.short	0x0000
        /*0034*/ 	.byte	0x00, 0xf5, 0x21, 0x00


	//----- nvinfo : EIATTR_SPARSE_MMA_MASK
	.align		4
.L_27:
        /*0038*/ 	.byte	0x03, 0x50
        /*003a*/ 	.short	0x0000


	//----- nvinfo : EIATTR_MAXREG_COUNT
	.align		4
        /*003c*/ 	.byte	0x03, 0x1b
        /*003e*/ 	.short	0x00ff


	//----- nvinfo : EIATTR_MERCURY_ISA_VERSION
	.align		4
        /*0040*/ 	.byte	0x03, 0x5f
        /*0042*/ 	.short	0x0101


	//----- nvinfo : EIATTR_VRC_CTA_INIT_COUNT
	.align		4
        /*0044*/ 	.byte	0x02, 0x4a
	.zero		1
	.zero		1


	//----- nvinfo : EIATTR_EXIT_INSTR_OFFSETS
	.align		4
        /*0048*/ 	.byte	0x04, 0x1c
        /*004a*/ 	.short	(.L_29 - .L_28)


	//   ....[0]....
.L_28:
        /*004c*/ 	.word	0x00000090


	//   ....[1]....
        /*0050*/ 	.word	0x000002d0


	//----- nvinfo : EIATTR_CRS_STACK_SIZE
	.align		4
.L_29:
        /*0054*/ 	.byte	0x04, 0x1e
        /*0056*/ 	.short	(.L_31 - .L_30)
.L_30:
        /*0058*/ 	.word	0x00000000


	//----- nvinfo : EIATTR_CBANK_PARAM_SIZE
	.align		4
.L_31:
        /*005c*/ 	.byte	0x03, 0x19
        /*005e*/ 	.short	0x0018


	//----- nvinfo : EIATTR_PARAM_CBANK
	.align		4
        /*0060*/ 	.byte	0x04, 0x0a
        /*0062*/ 	.short	(.L_33 - .L_32)
	.align		4
.L_32:
        /*0064*/ 	.word	index@(.nv.constant0._Z20kernel_linearSigmoidPfS_m)
        /*0068*/ 	.short	0x0380
        /*006a*/ 	.short	0x0018


	//----- nvinfo : EIATTR_SW_WAR
	.align		4
.L_33:
        /*006c*/ 	.byte	0x04, 0x36
        /*006e*/ 	.short	(.L_35 - .L_34)
.L_34:
        /*0070*/ 	.word	0x00000008
.L_35:


//--------------------- .nv.info._Z16kernel_matrixMulPfS_S_mmm --------------------------
	.section	.nv.info._Z16kernel_matrixMulPfS_S_mmm,"",@"SHT_CUDA_INFO"
	.sectionflags	@""
	.align	4


	//----- nvinfo : EIATTR_CUDA_API_VERSION
	.align		4
        /*0000*/ 	.byte	0x04, 0x37
        /*0002*/ 	.short	(.L_37 - .L_36)
.L_36:
        /*0004*/ 	.word	0x00000082


	//----- nvinfo : EIATTR_KPARAM_INFO
	.align		4
.L_37:
        /*0008*/ 	.byte	0x04, 0x17
        /*000a*/ 	.short	(.L_39 - .L_38)
.L_38:
        /*000c*/ 	.word	0x00000000
        /*0010*/ 	.short	0x0005
        /*0012*/ 	.short	0x0028
        /*0014*/ 	.byte	0x00, 0xf0, 0x21, 0x00


	//----- nvinfo : EIATTR_KPARAM_INFO
	.align		4
.L_39:
        /*0018*/ 	.byte	0x04, 0x17
        /*001a*/ 	.short	(.L_41 - .L_40)
.L_40:
        /*001c*/ 	.word	0x00000000
        /*0020*/ 	.short	0x0004
        /*0022*/ 	.short	0x0020
        /*0024*/ 	.byte	0x00, 0xf0, 0x21, 0x00


	//----- nvinfo : EIATTR_KPARAM_INFO
	.align		4
.L_41:
        /*0028*/ 	.byte	0x04, 0x17
        /*002a*/ 	.short	(.L_43 - .L_42)
.L_42:
        /*002c*/ 	.word	0x00000000
        /*0030*/ 	.short	0x0003
        /*0032*/ 	.short	0x0018
        /*0034*/ 	.byte	0x00, 0xf0, 0x21, 0x00


	//----- nvinfo : EIATTR_KPARAM_INFO
	.align		4
.L_43:
        /*0038*/ 	.byte	0x04, 0x17
        /*003a*/ 	.short	(.L_45 - .L_44)
.L_44:
        /*003c*/ 	.word	0x00000000
        /*0040*/ 	.short	0x0002
        /*0042*/ 	.short	0x0010
        /*0044*/ 	.byte	0x00, 0xf5, 0x21, 0x00


	//----- nvinfo : EIATTR_KPARAM_INFO
	.align		4
.L_45:
        /*0048*/ 	.byte	0x04, 0x17
        /*004a*/ 	.short	(.L_47 - .L_46)
.L_46:
        /*004c*/ 	.word	0x00000000
        /*0050*/ 	.short	0x0001
        /*0052*/ 	.short	0x0008
        /*0054*/ 	.byte	0x00, 0xf5, 0x21, 0x00


	//----- nvinfo : EIATTR_KPARAM_INFO
	.align		4
.L_47:
        /*0058*/ 	.byte	0x04, 0x17
        /*005a*/ 	.short	(.L_49 - .L_48)
.L_48:
        /*005c*/ 	.word	0x00000000
        /*0060*/ 	.short	0x0000
        /*0062*/ 	.short	0x0000
        /*0064*/ 	.byte	0x00, 0xf5, 0x21, 0x00


	//----- nvinfo : EIATTR_SPARSE_MMA_MASK
	.align		4
.L_49:
        /*0068*/ 	.byte	0x03, 0x50
        /*006a*/ 	.short	0x0000


	//----- nvinfo : EIATTR_MAXREG_COUNT
	.align		4
        /*006c*/ 	.byte	0x03, 0x1b
        /*006e*/ 	.short	0x00ff


	//----- nvinfo : EIATTR_MERCURY_ISA_VERSION
	.align		4
        /*0070*/ 	.byte	0x03, 0x5f
        /*0072*/ 	.short	0x0101


	//----- nvinfo : EIATTR_VRC_CTA_INIT_COUNT
	.align		4
        /*0074*/ 	.byte	0x02, 0x4a
	.zero		1
	.zero		1


	//----- nvinfo : EIATTR_EXIT_INSTR_OFFSETS
	.align		4
        /*0078*/ 	.byte	0x04, 0x1c
        /*007a*/ 	.short	(.L_51 - .L_50)


	//   ....[0]....
.L_50:
        /*007c*/ 	.word	0x00000100


	//   ....[1]....
        /*0080*/ 	.word	0x00000da0


	//----- nvinfo : EIATTR_CBANK_PARAM_SIZE
	.align		4
.L_51:
        /*0084*/ 	.byte	0x03, 0x19
        /*0086*/ 	.short	0x0030


	//----- nvinfo : EIATTR_PARAM_CBANK
	.align		4
        /*0088*/ 	.byte	0x04, 0x0a
        /*008a*/ 	.short	(.L_53 - .L_52)
	.align		4
.L_52:
        /*008c*/ 	.word	index@(.nv.constant0._Z16kernel_matrixMulPfS_S_mmm)
        /*0090*/ 	.short	0x0380
        /*0092*/ 	.short	0x0030


	//----- nvinfo : EIATTR_SW_WAR
	.align		4
.L_53:
        /*0094*/ 	.byte	0x04, 0x36
        /*0096*/ 	.short	(.L_55 - .L_54)
.L_54:
        /*0098*/ 	.word	0x00000008
.L_55:


//--------------------- .nv.info._Z16kernel_linearAddPfS_S_m --------------------------
	.section	.nv.info._Z16kernel_linearAddPfS_S_m,"",@"SHT_CUDA_INFO"
	.sectionflags	@""
	.align	4


	//----- nvinfo : EIATTR_CUDA_API_VERSION
	.align		4
        /*0000*/ 	.byte	0x04, 0x37
        /*0002*/ 	.short	(.L_57 - .L_56)
.L_56:
        /*0004*/ 	.word	0x00000082


	//----- nvinfo : EIATTR_KPARAM_INFO
	.align		4
.L_57:
        /*0008*/ 	.byte	0x04, 0x17
        /*000a*/ 	.short	(.L_59 - .L_58)
.L_58:
        /*000c*/ 	.word	0x00000000
        /*0010*/ 	.short	0x0003
        /*0012*/ 	.short	0x0018
        /*0014*/ 	.byte	0x00, 0xf0, 0x21, 0x00


	//----- nvinfo : EIATTR_KPARAM_INFO
	.align		4
.L_59:
        /*0018*/ 	.byte	0x04, 0x17
        /*001a*/ 	.short	(.L_61 - .L_60)
.L_60:
        /*001c*/ 	.word	0x00000000
        /*0020*/ 	.short	0x0002
        /*0022*/ 	.short	0x0010
        /*0024*/ 	.byte	0x00, 0xf5, 0x21, 0x00


	//----- nvinfo : EIATTR_KPARAM_INFO
	.align		4
.L_61:
        /*0028*/ 	.byte	0x04, 0x17
        /*002a*/ 	.short	(.L_63 - .L_62)
.L_62:
        /*002c*/ 	.word	0x00000000
        /*0030*/ 	.short	0x0001
        /*0032*/ 	.short	0x0008
        /*0034*/ 	.byte	0x00, 0xf5, 0x21, 0x00


	//----- nvinfo : EIATTR_KPARAM_INFO
	.align		4
.L_63:
        /*0038*/ 	.byte	0x04, 0x17
        /*003a*/ 	.short	(.L_65 - .L_64)
.L_64:
        /*003c*/ 	.word	0x00000000
        /*0040*/ 	.short	0x0000
        /*0042*/ 	.short	0x0000
        /*0044*/ 	.byte	0x00, 0xf5, 0x21, 0x00


	//----- nvinfo : EIATTR_SPARSE_MMA_MASK
	.align		4
.L_65:
        /*0048*/ 	.byte	0x03, 0x50
        /*004a*/ 	.short	0x0000


	//----- nvinfo : EIATTR_MAXREG_COUNT
	.align		4
        /*004c*/ 	.byte	0x03, 0x1b
        /*004e*/ 	.short	0x00ff


	//----- nvinfo : EIATTR_MERCURY_ISA_VERSION
	.align		4
        /*0050*/ 	.byte	0x03, 0x5f
        /*0052*/ 	.short	0x0101


	//----- nvinfo : EIATTR_VRC_CTA_INIT_COUNT
	.align		4
        /*0054*/ 	.byte	0x02, 0x4a
	.zero		1
	.zero		1


	//----- nvinfo : EIATTR_EXIT_INSTR_OFFSETS
	.align		4
        /*0058*/ 	.byte	0x04, 0x1c
        /*005a*/ 	.short	(.L_67 - .L_66)


	//   ....[0]....
.L_66:
        /*005c*/ 	.word	0x00000090


	//   ....[1]....
        /*0060*/ 	.word	0x00000190


	//----- nvinfo : EIATTR_CBANK_PARAM_SIZE
	.align		4
.L_67:
        /*0064*/ 	.byte	0x03, 0x19
        /*0066*/ 	.short	0x0020


	//----- nvinfo : EIATTR_PARAM_CBANK
	.align		4
        /*0068*/ 	.byte	0x04, 0x0a
        /*006a*/ 	.short	(.L_69 - .L_68)
	.align		4
.L_68:
        /*006c*/ 	.word	index@(.nv.constant0._Z16kernel_linearAddPfS_S_m)
        /*0070*/ 	.short	0x0380
        /*0072*/ 	.short	0x0020


	//----- nvinfo : EIATTR_SW_WAR
	.align		4
.L_69:
        /*0074*/ 	.byte	0x04, 0x36
        /*0076*/ 	.short	(.L_71 - .L_70)
.L_70:
        /*0078*/ 	.word	0x00000008
.L_71:


//--------------------- .nv.callgraph             --------------------------
	.section	.nv.callgraph,"",@"SHT_CUDA_CALLGRAPH"
	.align	4
	.sectionentsize	8
	.align		4
        /*0000*/ 	.word	0x00000000
	.align		4
        /*0004*/ 	.word	0xffffffff
	.align		4
        /*0008*/ 	.word	0x00000000
	.align		4
        /*000c*/ 	.word	0xfffffffe
	.align		4
        /*0010*/ 	.word	0x00000000
	.align		4
        /*0014*/ 	.word	0xfffffffd
	.align		4
        /*0018*/ 	.word	0x00000000
	.align		4
        /*001c*/ 	.word	0xfffffffc


//--------------------- .text._Z20kernel_linearSigmoidPfS_m --------------------------
	.section	.text._Z20kernel_linearSigmoidPfS_m,"ax",@progbits
	.align	128
.text._Z20kernel_linearSigmoidPfS_m:
        .type           _Z20kernel_linearSigmoidPfS_m,@function
        .size           _Z20kernel_linearSigmoidPfS_m,(.L_x_15 - _Z20kernel_linearSigmoidPfS_m)
        .other          _Z20kernel_linearSigmoidPfS_m,@"STO_CUDA_ENTRY STV_DEFAULT"
_Z20kernel_linearSigmoidPfS_m:
[----:B------:R-:W-:Y:S01]  /*0000*/  LDC R1, c[0x0][0x37c] ;  /* 0x0000df00ff017b82 */ /* 0x000fe20000000800 */
[----:B------:R-:W0:Y:S07]  /*0010*/  S2R R0, SR_TID.X ;  /* 0x0000000000007919 */ /* 0x000e2e0000002100 */
[----:B------:R-:W0:Y:S01]  /*0020*/  S2UR UR4, SR_CTAID.X ;  /* 0x00000000000479c3 */ /* 0x000e220000002500 */
[----:B------:R-:W1:Y:S07]  /*0030*/  LDCU.64 UR6, c[0x0][0x390] ;  /* 0x00007200ff0677ac */ /* 0x000e6e0008000a00 */
[----:B------:R-:W0:Y:S02]  /*0040*/  LDC R3, c[0x0][0x360] ;  /* 0x0000d800ff037b82 */ /* 0x000e240000000800 */
[----:B0-----:R-:W-:-:S05]  /*0050*/  IMAD R3, R3, UR4, R0 ;  /* 0x0000000403037c24 */ /* 0x001fca000f8e0200 */
[----:B-1----:R-:W-:Y:S02]  /*0060*/  ISETP.GE.U32.AND P0, PT, R3, UR6, PT ;  /* 0x0000000603007c0c */ /* 0x002fe4000bf06070 */
[----:B------:R-:W-:-:S04]  /*0070*/  SHF.R.S32.HI R0, RZ, 0x1f, R3 ;  /* 0x0000001fff007819 */ /* 0x000fc80000011403 */
[----:B------:R-:W-:-:S13]  /*0080*/  ISETP.GE.U32.AND.EX P0, PT, R0, UR7, PT, P0 ;  /* 0x0000000700007c0c */ /* 0x000fda000bf06100 */
[----:B------:R-:W-:Y:S05]  /*0090*/  @P0 EXIT ;  /* 0x000000000000094d */ /* 0x000fea0003800000 */
[----:B------:R-:W0:Y:S01]  /*00a0*/  LDCU.64 UR6, c[0x0][0x380] ;  /* 0x00007000ff0677ac */ /* 0x000e220008000a00 */
[C---:B------:R-:W-:Y:S01]  /*00b0*/  IMAD.SHL.U32 R4, R3.reuse, 0x4, RZ ;  /* 0x0000000403047824 */ /* 0x040fe200078e00ff */
[----:B------:R-:W-:Y:S01]  /*00c0*/  SHF.L.U64.HI R3, R3, 0x2, R0 ;  /* 0x0000000203037819 */ /* 0x000fe20000010200 */
[----:B------:R-:W1:Y:S03]  /*00d0*/  LDCU.64 UR4, c[0x0][0x358] ;  /* 0x00006b00ff0477ac */ /* 0x000e660008000a00 */
[----:B0-----:R-:W-:-:S04]  /*00e0*/  IADD3 R6, P0, PT, R4, UR6, RZ ;  /* 0x0000000604067c10 */ /* 0x001fc8000ff1e0ff */
[----:B------:R-:W-:-:S05]  /*00f0*/  IADD3.X R7, PT, PT, R3, UR7, RZ, P0, !PT ;  /* 0x0000000703077c10 */ /* 0x000fca00087fe4ff */
[----:B-1----:R-:W2:Y:S01]  /*0100*/  LDG.E R6, desc[UR4][R6.64] ;  /* 0x0000000406067981 */ /* 0x002ea2000c1e1900 */
[----:B------:R-:W-:Y:S01]  /*0110*/  IMAD.MOV.U32 R5, RZ, RZ, 0x3bbb989d ;  /* 0x3bbb989dff057424 */ /* 0x000fe200078e00ff */
[----:B------:R-:W-:Y:S01]  /*0120*/  BSSY.RECONVERGENT B0, `(.L_x_0) ;  /* 0x0000016000007945 */ /* 0x000fe20003800200 */
[----:B------:R-:W-:Y:S02]  /*0130*/  IMAD.MOV.U32 R9, RZ, RZ, 0x437c0000 ;  /* 0x437c0000ff097424 */ /* 0x000fe400078e00ff */
[----:B--2---:R-:W-:-:S04]  /*0140*/  FFMA.SAT R0, R6, -R5, 0.5 ;  /* 0x3f00000006007423 */ /* 0x004fc80000002805 */
[----:B------:R-:W-:-:S04]  /*0150*/  FFMA.RM R0, R0, R9, 12582913 ;  /* 0x4b40000100007423 */ /* 0x000fc80000004009 */
[C---:B------:R-:W-:Y:S01]  /*0160*/  FADD R5, R0.reuse, -12583039 ;  /* 0xcb40007f00057421 */ /* 0x040fe20000000000 */
[----:B------:R-:W-:-:S03]  /*0170*/  IMAD.SHL.U32 R0, R0, 0x800000, RZ ;  /* 0x0080000000007824 */ /* 0x000fc600078e00ff */
[----:B------:R-:W-:-:S04]  /*0180*/  FFMA R5, R6, -1.4426950216293334961, -R5 ;  /* 0xbfb8aa3b06057823 */ /* 0x000fc80000000805 */
[----:B------:R-:W-:-:S06]  /*0190*/  FFMA R5, R6, -1.925963033500011079e-08, R5 ;  /* 0xb2a5706006057823 */ /* 0x000fcc0000000005 */
[----:B------:R-:W0:Y:S02]  /*01a0*/  MUFU.EX2 R5, R5 ;  /* 0x0000000500057308 */ /* 0x000e240000000800 */
[----:B0-----:R-:W-:-:S04]  /*01b0*/  FFMA R0, R0, R5, 1 ;  /* 0x3f80000000007423 */ /* 0x001fc80000000005 */
[----:B------:R-:W-:-:S05]  /*01c0*/  VIADD R2, R0, 0x1800000 ;  /* 0x0180000000027836 */ /* 0x000fca0000000000 */
[----:B------:R-:W-:-:S04]  /*01d0*/  LOP3.LUT R2, R2, 0x7f800000, RZ, 0xc0, !PT ;  /* 0x7f80000002027812 */ /* 0x000fc800078ec0ff */
[----:B------:R-:W-:-:S13]  /*01e0*/  ISETP.GT.U32.AND P0, PT, R2, 0x1ffffff, PT ;  /* 0x01ffffff0200780c */ /* 0x000fda0003f04070 */
[----:B------:R-:W-:Y:S05]  /*01f0*/  @P0 BRA `(.L_x_1) ;  /* 0x0000000000100947 */ /* 0x000fea0003800000 */
[----:B------:R-:W-:-:S07]  /*0200*/  MOV R6, 0x220 ;  /* 0x0000022000067802 */ /* 0x000fce0000000f00 */
[----:B------:R-:W-:Y:S05]  /*0210*/  CALL.REL.NOINC `($__internal_0_$__cuda_sm20_rcp_rn_f32_slowpath) ;  /* 0x0000000000307944 */ /* 0x000fea0003c00000 */
[----:B------:R-:W-:Y:S01]  /*0220*/  IMAD.MOV.U32 R7, RZ, RZ, R5 ;  /* 0x000000ffff077224 */ /* 0x000fe200078e0005 */
[----:B------:R-:W-:Y:S06]  /*0230*/  BRA `(.L_x_2) ;  /* 0x0000000000107947 */ /* 0x000fec0003800000 */
.L_x_1:
[----:B------:R-:W0:Y:S02]  /*0240*/  MUFU.RCP R7, R0 ;  /* 0x0000000000077308 */ /* 0x000e240000001000 */
[----:B0-----:R-:W-:-:S04]  /*0250*/  FFMA R2, R0, R7, -1 ;  /* 0xbf80000000027423 */ /* 0x001fc80000000007 */
[----:B------:R-:W-:-:S04]  /*0260*/  FADD.FTZ R2, -R2, -RZ ;  /* 0x800000ff02027221 */ /* 0x000fc80000010100 */
[----:B------:R-:W-:-:S07]  /*0270*/  FFMA R7, R7, R2, R7 ;  /* 0x0000000207077223 */ /* 0x000fce0000000007 */
.L_x_2:
[----:B------:R-:W-:Y:S05]  /*0280*/  BSYNC.RECONVERGENT B0 ;  /* 0x0000000000007941 */ /* 0x000fea0003800200 */
.L_x_0:
[----:B------:R-:W0:Y:S02]  /*0290*/  LDCU.64 UR6, c[0x0][0x388] ;  /* 0x00007100ff0677ac */ /* 0x000e240008000a00 */
[----:B0-----:R-:W-:-:S04]  /*02a0*/  IADD3 R4, P0, PT, R4, UR6, RZ ;  /* 0x0000000604047c10 */ /* 0x001fc8000ff1e0ff */
[----:B------:R-:W-:-:S05]  /*02b0*/  IADD3.X R5, PT, PT, R3, UR7, RZ, P0, !PT ;  /* 0x0000000703057c10 */ /* 0x000fca00087fe4ff */
[----:B------:R-:W-:Y:S01]  /*02c0*/  STG.E desc[UR4][R4.64], R7 ;  /* 0x0000000704007986 */ /* 0x000fe2000c101904 */
[----:B------:R-:W-:Y:S05]  /*02d0*/  EXIT ;  /* 0x000000000000794d */ /* 0x000fea0003800000 */
        .weak           $__internal_0_$__cuda_sm20_rcp_rn_f32_slowpath
        .type           $__internal_0_$__cuda_sm20_rcp_rn_f32_slowpath,@function
        .size           $__internal_0_$__cuda_sm20_rcp_rn_f32_slowpath,(.L_x_15 - $__internal_0_$__cuda_sm20_rcp_rn_f32_slowpath)
$__internal_0_$__cuda_sm20_rcp_rn_f32_slowpath:
[----:B------:R-:W-:Y:S01]  /*02e0*/  IMAD.SHL.U32 R2, R0, 0x2, RZ ;  /* 0x0000000200027824 */ /* 0x000fe200078e00ff */
[----:B------:R-:W-:Y:S04]  /*02f0*/  BSSY.RECONVERGENT B1, `(.L_x_3) ;  /* 0x0000030000017945 */ /* 0x000fe80003800200 */
[----:B------:R-:W-:-:S04]  /*0300*/  SHF.R.U32.HI R2, RZ, 0x18, R2 ;  /* 0x00000018ff027819 */ /* 0x000fc80000011602 */
[----:B------:R-:W-:-:S13]  /*0310*/  ISETP.NE.U32.AND P0, PT, R2, RZ, PT ;  /* 0x000000ff0200720c */ /* 0x000fda0003f05070 */
[----:B------:R-:W-:Y:S05]  /*0320*/  @P0 BRA `(.L_x_4) ;  /* 0x0000000000280947 */ /* 0x000fea0003800000 */
[----:B------:R-:W-:-:S05]  /*0330*/  IMAD.SHL.U32 R2, R0, 0x2, RZ ;  /* 0x0000000200027824 */ /* 0x000fca00078e00ff */
[----:B------:R-:W-:-:S13]  /*0340*/  ISETP.NE.AND P0, PT, R2, RZ, PT ;  /* 0x000000ff0200720c */ /* 0x000fda0003f05270 */
[----:B------:R-:W-:Y:S01]  /*0350*/  @P0 FFMA R7, R0, 1.84467440737095516160e+19, RZ ;  /* 0x5f80000000070823 */ /* 0x000fe200000000ff */
[----:B------:R-:W-:Y:S08]  /*0360*/  @!P0 MUFU.RCP R5, R0 ;  /* 0x0000000000058308 */ /* 0x000ff00000001000 */
[----:B------:R-:W0:Y:S02]  /*0370*/  @P0 MUFU.RCP R2, R7 ;  /* 0x0000000700020308 */ /* 0x000e240000001000 */
[----:B0-----:R-:W-:-:S04]  /*0380*/  @P0 FFMA R8, R7, R2, -1 ;  /* 0xbf80000007080423 */ /* 0x001fc80000000002 */
[----:B------:R-:W-:-:S04]  /*0390*/  @P0 FADD.FTZ R9, -R8, -RZ ;  /* 0x800000ff08090221 */ /* 0x000fc80000010100 */
[----:B------:R-:W-:-:S04]  /*03a0*/  @P0 FFMA R2, R2, R9, R2 ;  /* 0x0000000902020223 */ /* 0x000fc80000000002 */
[----:B------:R-:W-:Y:S01]  /*03b0*/  @P0 FFMA R5, R2, 1.84467440737095516160e+19, RZ ;  /* 0x5f80000002050823 */ /* 0x000fe200000000ff */
[----:B------:R-:W-:Y:S06]  /*03c0*/  BRA `(.L_x_5) ;  /* 0x0000000000887947 */ /* 0x000fec0003800000 */
.L_x_4:
[----:B------:R-:W-:-:S04]  /*03d0*/  IADD3 R5, PT, PT, R2, -0xfd, RZ ;  /* 0xffffff0302057810 */ /* 0x000fc80007ffe0ff */
[----:B------:R-:W-:-:S13]  /*03e0*/  ISETP.GT.U32.AND P0, PT, R5, 0x1, PT ;  /* 0x000000010500780c */ /* 0x000fda0003f04070 */
[----:B------:R-:W-:Y:S05]  /*03f0*/  @P0 BRA `(.L_x_6) ;  /* 0x0000000000780947 */ /* 0x000fea0003800000 */
[----:B------:R-:W-:Y:S01]  /*0400*/  LOP3.LUT R7, R0, 0x7fffff, RZ, 0xc0, !PT ;  /* 0x007fffff00077812 */ /* 0x000fe200078ec0ff */
[----:B------:R-:W-:-:S03]  /*0410*/  IMAD.MOV.U32 R12, RZ, RZ, 0x3 ;  /* 0x00000003ff0c7424 */ /* 0x000fc600078e00ff */
[----:B------:R-:W-:Y:S02]  /*0420*/  LOP3.LUT R7, R7, 0x3f800000, RZ, 0xfc, !PT ;  /* 0x3f80000007077812 */ /* 0x000fe400078efcff */
[----:B------:R-:W-:Y:S02]  /*0430*/  SHF.L.U32 R11, R12, R5, RZ ;  /* 0x000000050c0b7219 */ /* 0x000fe400000006ff */
[----:B------:R-:W0:Y:S02]  /*0440*/  MUFU.RCP R8, R7 ;  /* 0x0000000700087308 */ /* 0x000e240000001000 */
[----:B0-----:R-:W-:-:S04]  /*0450*/  FFMA R9, R7, R8, -1 ;  /* 0xbf80000007097423 */ /* 0x001fc80000000008 */
[----:B------:R-:W-:-:S04]  /*0460*/  FADD.FTZ R9, -R9, -RZ ;  /* 0x800000ff09097221 */ /* 0x000fc80000010100 */
[CCC-:B------:R-:W-:Y:S01]  /*0470*/  FFMA.RM R10, R8.reuse, R9.reuse, R8.reuse ;  /* 0x00000009080a7223 */ /* 0x1c0fe20000004008 */
[----:B------:R-:W-:-:S04]  /*0480*/  FFMA.RP R9, R8, R9, R8 ;  /* 0x0000000908097223 */ /* 0x000fc80000008008 */
[C---:B------:R-:W-:Y:S02]  /*0490*/  LOP3.LUT R8, R10.reuse, 0x7fffff, RZ, 0xc0, !PT ;  /* 0x007fffff0a087812 */ /* 0x040fe400078ec0ff */
[----:B------:R-:W-:Y:S02]  /*04a0*/  FSETP.NEU.FTZ.AND P0, PT, R10, R9, PT ;  /* 0x000000090a00720b */ /* 0x000fe40003f1d000 */
[----:B------:R-:W-:Y:S02]  /*04b0*/  LOP3.LUT R8, R8, 0x800000, RZ, 0xfc, !PT ;  /* 0x0080000008087812 */ /* 0x000fe400078efcff */
[----:B------:R-:W-:Y:S02]  /*04c0*/  SEL R9, RZ, 0xffffffff, !P0 ;  /* 0xffffffffff097807 */ /* 0x000fe40004000000 */
[----:B------:R-:W-:-:S03]  /*04d0*/  LOP3.LUT R10, R11, R8, RZ, 0xc0, !PT ;  /* 0x000000080b0a7212 */ /* 0x000fc600078ec0ff */
[----:B------:R-:W-:Y:S01]  /*04e0*/  IMAD.MOV R9, RZ, RZ, -R9 ;  /* 0x000000ffff097224 */ /* 0x000fe200078e0a09 */
[----:B------:R-:W-:-:S04]  /*04f0*/  SHF.R.U32.HI R10, RZ, R5, R10 ;  /* 0x00000005ff0a7219 */ /* 0x000fc8000001160a */
[----:B------:R-:W-:Y:S02]  /*0500*/  LOP3.LUT P1, RZ, R9, R5, R8, 0xf8, !PT ;  /* 0x0000000509ff7212 */ /* 0x000fe4000782f808 */
[C---:B------:R-:W-:Y:S02]  /*0510*/  LOP3.LUT P0, RZ, R10.reuse, 0x1, RZ, 0xc0, !PT ;  /* 0x000000010aff7812 */ /* 0x040fe4000780c0ff */
[----:B------:R-:W-:-:S04]  /*0520*/  LOP3.LUT P2, RZ, R10, 0x2, RZ, 0xc0, !PT ;  /* 0x000000020aff7812 */ /* 0x000fc8000784c0ff */
[----:B------:R-:W-:Y:S02]  /*0530*/  PLOP3.LUT P0, PT, P0, P1, P2, 0xe0, 0x0 ;  /* 0x000000000000781c */ /* 0x000fe40000703c20 */
[----:B------:R-:W-:Y:S02]  /*0540*/  LOP3.LUT P1, RZ, R0, 0x7fffff, RZ, 0xc0, !PT ;  /* 0x007fffff00ff7812 */ /* 0x000fe4000782c0ff */
[----:B------:R-:W-:-:S05]  /*0550*/  SEL R5, RZ, 0x1, !P0 ;  /* 0x00000001ff057807 */ /* 0x000fca0004000000 */
[----:B------:R-:W-:-:S05]  /*0560*/  IMAD.MOV R5, RZ, RZ, -R5 ;  /* 0x000000ffff057224 */ /* 0x000fca00078e0a05 */
[----:B------:R-:W-:Y:S01]  /*0570*/  ISETP.GE.AND P0, PT, R5, RZ, PT ;  /* 0x000000ff0500720c */ /* 0x000fe20003f06270 */
[----:B------:R-:W-:-:S05]  /*0580*/  VIADD R5, R2, 0xffffff04 ;  /* 0xffffff0402057836 */ /* 0x000fca0000000000 */
[----:B------:R-:W-:-:S07]  /*0590*/  SHF.R.U32.HI R5, RZ, R5, R8 ;  /* 0x00000005ff057219 */ /* 0x000fce0000011608 */
[----:B------:R-:W-:-:S05]  /*05a0*/  @!P0 IADD3 R5, PT, PT, R5, 0x1, RZ ;  /* 0x0000000105058810 */ /* 0x000fca0007ffe0ff */
[----:B------:R-:W-:-:S05]  /*05b0*/  @!P1 IMAD.SHL.U32 R5, R5, 0x2, RZ ;  /* 0x0000000205059824 */ /* 0x000fca00078e00ff */
[----:B------:R-:W-:Y:S01]  /*05c0*/  LOP3.LUT R5, R5, 0x80000000, R0, 0xf8, !PT ;  /* 0x8000000005057812 */ /* 0x000fe200078ef800 */
[----:B------:R-:W-:Y:S06]  /*05d0*/  BRA `(.L_x_5) ;  /* 0x0000000000047947 */ /* 0x000fec0003800000 */
.L_x_6:
[----:B------:R0:W1:Y:S02]  /*05e0*/  MUFU.RCP R5, R0 ;  /* 0x0000000000057308 */ /* 0x0000640000001000 */
.L_x_5:
[----:B------:R-:W-:Y:S05]  /*05f0*/  BSYNC.RECONVERGENT B1 ;  /* 0x0000000000017941 */ /* 0x000fea0003800200 */
.L_x_3:
[----:B------:R-:W-:-:S04]  /*0600*/  IMAD.MOV.U32 R7, RZ, RZ, 0x0 ;  /* 0x00000000ff077424 */ /* 0x000fc800078e00ff */
[----:B01----:R-:W-:Y:S05]  /*0610*/  RET.REL.NODEC R6 `(_Z20kernel_linearSigmoidPfS_m) ;  /* 0xfffffff806787950 */ /* 0x003fea0003c3ffff */
.L_x_7:
[----:B------:R-:W-:-:S00]  /*0620*/  BRA `(.L_x_7) ;  /* 0xfffffffc00fc7947 */ /* 0x000fc0000383ffff */
[----:B------:R-:W-:-:S00]  /*0630*/  NOP ;  /* 0x0000000000007918 */ /* 0x000fc00000000000 */
        /* <DEDUP_REMOVED lines=12> */
.L_x_15:


//--------------------- .text._Z16kernel_matrixMulPfS_S_mmm --------------------------
	.section	.text._Z16kernel_matrixMulPfS_S_mmm,"ax",@progbits
	.align	128
.text._Z16kernel_matrixMulPfS_S_mmm:
        .type           _Z16kernel_matrixMulPfS_S_mmm,@function
        .size           _Z16kernel_matrixMulPfS_S_mmm,(.L_x_17 - _Z16kernel_matrixMulPfS_S_mmm)
        .other          _Z16kernel_matrixMulPfS_S_mmm,@"STO_CUDA_ENTRY STV_DEFAULT"
_Z16kernel_matrixMulPfS_S_mmm:
[----:B------:R-:W-:Y:S01]  /*0000*/  LDC R1, c[0x0][0x37c] ;  /* 0x0000df00ff017b82 */ /* 0x000fe20000000800 */
[----:B------:R-:W0:Y:S07]  /*0010*/  S2R R7, SR_TID.X ;  /* 0x0000000000077919 */ /* 0x000e2e0000002100 */
[----:B------:R-:W1:Y:S01]  /*0020*/  LDC R19, c[0x0][0x364] ;  /* 0x0000d900ff137b82 */ /* 0x000e620000000800 */
[----:B------:R-:W2:Y:S01]  /*0030*/  LDCU.64 UR6, c[0x0][0x398] ;  /* 0x00007300ff0677ac */ /* 0x000ea20008000a00 */
[----:B------:R-:W1:Y:S06]  /*0040*/  S2R R0, SR_TID.Y ;  /* 0x0000000000007919 */ /* 0x000e6c0000002200 */
[----:B------:R-:W0:Y:S08]  /*0050*/  S2UR UR5, SR_CTAID.X ;  /* 0x00000000000579c3 */ /* 0x000e300000002500 */
[----:B------:R-:W0:Y:S08]  /*0060*/  LDC R6, c[0x0][0x360] ;  /* 0x0000d800ff067b82 */ /* 0x000e300000000800 */
[----:B------:R-:W1:Y:S08]  /*0070*/  S2UR UR4, SR_CTAID.Y ;  /* 0x00000000000479c3 */ /* 0x000e700000002600 */
[----:B------:R-:W3:Y:S01]  /*0080*/  LDC.64 R8, c[0x0][0x3a8] ;  /* 0x0000ea00ff087b82 */ /* 0x000ee20000000a00 */
[----:B0-----:R-:W-:-:S05]  /*0090*/  IMAD R6, R6, UR5, R7 ;  /* 0x0000000506067c24 */ /* 0x001fca000f8e0207 */
[----:B------:R-:W-:Y:S01]  /*00a0*/  SHF.R.S32.HI R7, RZ, 0x1f, R6 ;  /* 0x0000001fff077819 */ /* 0x000fe20000011406 */
[----:B-1----:R-:W-:-:S05]  /*00b0*/  IMAD R19, R19, UR4, R0 ;  /* 0x0000000413137c24 */ /* 0x002fca000f8e0200 */
[----:B--2---:R-:W-:Y:S02]  /*00c0*/  ISETP.GE.U32.AND P1, PT, R19, UR6, PT ;  /* 0x0000000613007c0c */ /* 0x004fe4000bf26070 */
[----:B---3--:R-:W-:-:S04]  /*00d0*/  ISETP.GE.U32.AND P0, PT, R6, R8, PT ;  /* 0x000000080600720c */ /* 0x008fc80003f06070 */
[----:B------:R-:W-:-:S04]  /*00e0*/  ISETP.GE.U32.AND.EX P0, PT, R7, R9, PT, P0 ;  /* 0x000000090700720c */ /* 0x000fc80003f06100 */
[----:B------:R-:W-:-:S13]  /*00f0*/  ISETP.GE.U32.OR.EX P0, PT, RZ, UR7, P0, P1 ;  /* 0x00000007ff007c0c */ /* 0x000fda0008706510 */
[----:B------:R-:W-:Y:S05]  /*0100*/  @P0 EXIT ;  /* 0x000000000000094d */ /* 0x000fea0003800000 */
[----:B------:R-:W0:Y:S01]  /*0110*/  LDCU.64 UR8, c[0x0][0x3a0] ;  /* 0x00007400ff0877ac */ /* 0x000e220008000a00 */
[----:B------:R-:W-:Y:S01]  /*0120*/  IMAD.MOV.U32 R0, RZ, RZ, RZ ;  /* 0x000000ffff007224 */ /* 0x000fe200078e00ff */
[----:B------:R-:W1:Y:S01]  /*0130*/  LDCU.64 UR10, c[0x0][0x358] ;  /* 0x00006b00ff0a77ac */ /* 0x000e620008000a00 */
[----:B0-----:R-:W-:-:S04]  /*0140*/  UISETP.NE.U32.AND UP0, UPT, UR8, URZ, UPT ;  /* 0x000000ff0800728c */ /* 0x001fc8000bf05070 */
[----:B------:R-:W-:-:S09]  /*0150*/  UISETP.NE.AND.EX UP0, UPT, UR9, URZ, UPT, UP0 ;  /* 0x000000ff0900728c */ /* 0x000fd2000bf05300 */
[----:B-1----:R-:W-:Y:S05]  /*0160*/  BRA.U !UP0, `(.L_x_8) ;  /* 0x0000000908ec7547 */ /* 0x002fea000b800000 */
[----:B------:R-:W-:Y:S02]  /*0170*/  UISETP.GE.U32.AND UP1, UPT, UR8, 0x8, UPT ;  /* 0x000000080800788c */ /* 0x000fe4000bf26070 */
[C---:B------:R-:W-:Y:S01]  /*0180*/  IMAD.WIDE.U32 R4, R19.reuse, UR8, RZ ;  /* 0x0000000813047c25 */ /* 0x040fe2000f8e00ff */
[----:B------:R-:W-:Y:S02]  /*0190*/  ULOP3.LUT UR13, UR8, 0x7, URZ, 0xc0, !UPT ;  /* 0x00000007080d7892 */ /* 0x000fe4000f8ec0ff */
[----:B------:R-:W-:Y:S01]  /*01a0*/  UISETP.GE.U32.AND.EX UP1, UPT, UR9, URZ, UPT, UP1 ;  /* 0x000000ff0900728c */ /* 0x000fe2000bf26110 */
[----:B------:R-:W-:Y:S01]  /*01b0*/  IMAD.MOV.U32 R0, RZ, RZ, RZ ;  /* 0x000000ffff007224 */ /* 0x000fe200078e00ff */
[----:B------:R-:W-:Y:S01]  /*01c0*/  UISETP.NE.U32.AND UP0, UPT, UR13, URZ, UPT ;  /* 0x000000ff0d00728c */ /* 0x000fe2000bf05070 */
[----:B------:R-:W-:Y:S01]  /*01d0*/  IMAD R23, R19, UR9, R5 ;  /* 0x0000000913177c24 */ /* 0x000fe2000f8e0205 */
[----:B------:R-:W-:Y:S01]  /*01e0*/  UMOV UR4, URZ ;  /* 0x000000ff00047c82 */ /* 0x000fe20008000000 */
[----:B------:R-:W-:Y:S01]  /*01f0*/  UMOV UR5, URZ ;  /* 0x000000ff00057c82 */ /* 0x000fe20008000000 */
[----:B------:R-:W-:-:S03]  /*0200*/  UISETP.NE.AND.EX UP0, UPT, URZ, URZ, UPT, UP0 ;  /* 0x000000ffff00728c */ /* 0x000fc6000bf05300 */
[----:B------:R-:W-:Y:S08]  /*0210*/  BRA.U !UP1, `(.L_x_9) ;  /* 0x0000000109fc7547 */ /* 0x000ff0000b800000 */
[----:B------:R-:W0:Y:S01]  /*0220*/  LDCU.128 UR16, c[0x0][0x380] ;  /* 0x00007000ff1077ac */ /* 0x000e220008000c00 */
[C-C-:B------:R-:W-:Y:S01]  /*0230*/  SHF.L.U64.HI R18, R8.reuse, 0x5, R9.reuse ;  /* 0x0000000508127819 */ /* 0x140fe20000010209 */
[----:B------:R-:W-:Y:S01]  /*0240*/  IMAD.MOV.U32 R0, RZ, RZ, RZ ;  /* 0x000000ffff007224 */ /* 0x000fe200078e00ff */
[C---:B------:R-:W-:Y:S01]  /*0250*/  SHF.L.U64.HI R25, R8.reuse, 0x2, R9 ;  /* 0x0000000208197819 */ /* 0x040fe20000010209 */
[----:B------:R-:W1:Y:S01]  /*0260*/  LDCU UR5, c[0x0][0x3a4] ;  /* 0x00007480ff0577ac */ /* 0x000e620008000800 */
[----:B------:R-:W-:Y:S01]  /*0270*/  IMAD.SHL.U32 R27, R8, 0x4, RZ ;  /* 0x00000004081b7824 */ /* 0x000fe200078e00ff */
[----:B------:R-:W-:-:S07]  /*0280*/  ULOP3.LUT UR4, UR8, 0xfffffff8, URZ, 0xc0, !UPT ;  /* 0xfffffff808047892 */ /* 0x000fce000f8ec0ff */
[----:B------:R-:W-:Y:S01]  /*0290*/  UMOV UR6, UR4 ;  /* 0x0000000400067c82 */ /* 0x000fe20008000000 */
[----:B0-----:R-:W-:Y:S02]  /*02a0*/  LEA R2, P1, R4, UR16, 0x2 ;  /* 0x0000001004027c11 */ /* 0x001fe4000f8210ff */
[----:B------:R-:W-:Y:S02]  /*02b0*/  LEA R20, P0, R6, UR18, 0x2 ;  /* 0x0000001206147c11 */ /* 0x000fe4000f8010ff */
[----:B------:R-:W-:Y:S01]  /*02c0*/  LEA.HI.X R11, R4, UR17, R23, 0x2, P1 ;  /* 0x00000011040b7c11 */ /* 0x000fe200088f1417 */
[----:B-1----:R-:W-:Y:S01]  /*02d0*/  UMOV UR7, UR5 ;  /* 0x0000000500077c82 */ /* 0x002fe20008000000 */
[----:B------:R-:W-:Y:S02]  /*02e0*/  IADD3 R2, P1, PT, R2, 0x10, RZ ;  /* 0x0000001002027810 */ /* 0x000fe40007f3e0ff */
[----:B------:R-:W-:-:S03]  /*02f0*/  LEA.HI.X R21, R6, UR19, R7, 0x2, P0 ;  /* 0x0000001306157c11 */ /* 0x000fc600080f1407 */
[----:B------:R-:W-:-:S08]  /*0300*/  IMAD.X R11, RZ, RZ, R11, P1 ;  /* 0x000000ffff0b7224 */ /* 0x000fd000008e060b */
.L_x_10:
[-C--:B------:R-:W-:Y:S01]  /*0310*/  IADD3 R28, P0, PT, R20, R27.reuse, RZ ;  /* 0x0000001b141c7210 */ /* 0x080fe20007f1e0ff */
[----:B------:R-:W-:Y:S01]  /*0320*/  IMAD.MOV.U32 R10, RZ, RZ, R2 ;  /* 0x000000ffff0a7224 */ /* 0x000fe200078e0002 */
[----:B------:R-:W2:Y:S03]  /*0330*/  LDG.E R3, desc[UR10][R20.64] ;  /* 0x0000000a14037981 */ /* 0x000ea6000c1e1900 */
[----:B------:R-:W-:Y:S01]  /*0340*/  IMAD.X R29, R21, 0x1, R25, P0 ;  /* 0x00000001151d7824 */ /* 0x000fe200000e0619 */
[----:B------:R-:W2:Y:S01]  /*0350*/  LDG.E R16, desc[UR10][R10.64+-0x10] ;  /* 0xfffff00a0a107981 */ /* 0x000ea2000c1e1900 */
[----:B------:R-:W-:-:S03]  /*0360*/  IADD3 R14, P0, PT, R28, R27, RZ ;  /* 0x0000001b1c0e7210 */ /* 0x000fc60007f1e0ff */
[----:B------:R-:W3:Y:S01]  /*0370*/  LDG.E R17, desc[UR10][R28.64] ;  /* 0x0000000a1c117981 */ /* 0x000ee2000c1e1900 */
[----:B------:R-:W-:-:S03]  /*0380*/  IADD3.X R15, PT, PT, R29, R25, RZ, P0, !PT ;  /* 0x000000191d0f7210 */ /* 0x000fc600007fe4ff */
[----:B------:R-:W3:Y:S04]  /*0390*/  LDG.E R24, desc[UR10][R10.64+-0xc] ;  /* 0xfffff40a0a187981 */ /* 0x000ee8000c1e1900 */
[----:B------:R0:W4:Y:S04]  /*03a0*/  LDG.E R22, desc[UR10][R14.64] ;  /* 0x0000000a0e167981 */ /* 0x000128000c1e1900 */
[----:B------:R-:W4:Y:S01]  /*03b0*/  LDG.E R29, desc[UR10][R10.64+-0x8] ;  /* 0xfffff80a0a1d7981 */ /* 0x000f22000c1e1900 */
[----:B------:R-:W-:-:S03]  /*03c0*/  IADD3 R12, P0, PT, R14, R27, RZ ;  /* 0x0000001b0e0c7210 */ /* 0x000fc60007f1e0ff */
[----:B------:R-:W5:Y:S02]  /*03d0*/  LDG.E R26, desc[UR10][R10.64+0x8] ;  /* 0x0000080a0a1a7981 */ /* 0x000f64000c1e1900 */
[----:B------:R-:W-:Y:S01]  /*03e0*/  IMAD.X R13, R15, 0x1, R25, P0 ;  /* 0x000000010f0d7824 */ /* 0x000fe200000e0619 */
[----:B------:R-:W-:-:S04]  /*03f0*/  IADD3 R2, P0, PT, R12, R27, RZ ;  /* 0x0000001b0c027210 */ /* 0x000fc80007f1e0ff */
[----:B------:R-:W5:Y:S01]  /*0400*/  LDG.E R12, desc[UR10][R12.64] ;  /* 0x0000000a0c0c7981 */ /* 0x000f62000c1e1900 */
[----:B--2---:R-:W-:Y:S01]  /*0410*/  FFMA R0, R16, R3, R0 ;  /* 0x0000000310007223 */ /* 0x004fe20000000000 */
[--C-:B------:R-:W-:Y:S01]  /*0420*/  IMAD.X R3, R13, 0x1, R25.reuse, P0 ;  /* 0x000000010d037824 */ /* 0x100fe200000e0619 */
[----:B------:R-:W-:Y:S01]  /*0430*/  IADD3 R16, P0, PT, R2, R27, RZ ;  /* 0x0000001b02107210 */ /* 0x000fe20007f1e0ff */
[----:B------:R-:W2:Y:S04]  /*0440*/  LDG.E R13, desc[UR10][R10.64] ;  /* 0x0000000a0a0d7981 */ /* 0x000ea8000c1e1900 */
[----:B------:R-:W2:Y:S01]  /*0450*/  LDG.E R2, desc[UR10][R2.64] ;  /* 0x0000000a02027981 */ /* 0x000ea2000c1e1900 */
[----:B---3--:R-:W-:Y:S01]  /*0460*/  FFMA R0, R24, R17, R0 ;  /* 0x0000001118007223 */ /* 0x008fe20000000000 */
[----:B------:R-:W-:Y:S01]  /*0470*/  IMAD.X R17, R3, 0x1, R25, P0 ;  /* 0x0000000103117824 */ /* 0x000fe200000e0619 */
[----:B0-----:R-:W-:Y:S01]  /*0480*/  IADD3 R14, P0, PT, R16, R27, RZ ;  /* 0x0000001b100e7210 */ /* 0x001fe20007f1e0ff */
[----:B------:R-:W3:Y:S01]  /*0490*/  LDG.E R24, desc[UR10][R10.64+0x4] ;  /* 0x0000040a0a187981 */ /* 0x000ee2000c1e1900 */
[----:B----4-:R-:W-:-:S03]  /*04a0*/  FFMA R22, R29, R22, R0 ;  /* 0x000000161d167223 */ /* 0x010fc60000000000 */
[----:B------:R-:W3:Y:S04]  /*04b0*/  LDG.E R16, desc[UR10][R16.64] ;  /* 0x0000000a10107981 */ /* 0x000ee8000c1e1900 */
[----:B------:R-:W5:Y:S01]  /*04c0*/  LDG.E R0, desc[UR10][R10.64+-0x4] ;  /* 0xfffffc0a0a007981 */ /* 0x000f62000c1e1900 */
[--C-:B------:R-:W-:Y:S01]  /*04d0*/  IMAD.X R15, R17, 0x1, R25.reuse, P0 ;  /* 0x00000001110f7824 */ /* 0x100fe200000e0619 */
[----:B------:R-:W-:Y:S02]  /*04e0*/  IADD3 R28, P0, PT, R14, R27, RZ ;  /* 0x0000001b0e1c7210 */ /* 0x000fe40007f1e0ff */
[----:B------:R0:W4:Y:S03]  /*04f0*/  LDG.E R3, desc[UR10][R10.64+0xc] ;  /* 0x00000c0a0a037981 */ /* 0x000126000c1e1900 */
[----:B------:R-:W-:Y:S01]  /*0500*/  IMAD.X R29, R15, 0x1, R25, P0 ;  /* 0x000000010f1d7824 */ /* 0x000fe200000e0619 */
[----:B------:R-:W4:Y:S04]  /*0510*/  LDG.E R14, desc[UR10][R14.64] ;  /* 0x0000000a0e0e7981 */ /* 0x000f28000c1e1900 */
[----:B------:R-:W4:Y:S01]  /*0520*/  LDG.E R28, desc[UR10][R28.64] ;  /* 0x0000000a1c1c7981 */ /* 0x000f22000c1e1900 */
[----:B------:R-:W-:-:S04]  /*0530*/  UIADD3 UR6, UP1, UPT, UR6, -0x8, URZ ;  /* 0xfffffff806067890 */ /* 0x000fc8000ff3e0ff */
[----:B------:R-:W-:Y:S02]  /*0540*/  UIADD3.X UR7, UPT, UPT, UR7, -0x1, URZ, UP1, !UPT ;  /* 0xffffffff07077890 */ /* 0x000fe40008ffe4ff */
[----:B------:R-:W-:-:S04]  /*0550*/  UISETP.NE.U32.AND UP1, UPT, UR6, URZ, UPT ;  /* 0x000000ff0600728c */ /* 0x000fc8000bf25070 */
[----:B------:R-:W-:Y:S01]  /*0560*/  UISETP.NE.AND.EX UP1, UPT, UR7, URZ, UPT, UP1 ;  /* 0x000000ff0700728c */ /* 0x000fe2000bf25310 */
[----:B------:R-:W-:-:S05]  /*0570*/  LEA R20, P0, R8, R20, 0x5 ;  /* 0x0000001408147211 */ /* 0x000fca00078028ff */
[----:B------:R-:W-:Y:S02]  /*0580*/  IMAD.X R21, R21, 0x1, R18, P0 ;  /* 0x0000000115157824 */ /* 0x000fe400000e0612 */
[----:B-----5:R-:W-:-:S04]  /*0590*/  FFMA R0, R0, R12, R22 ;  /* 0x0000000c00007223 */ /* 0x020fc80000000016 */
[----:B--2---:R-:W-:-:S04]  /*05a0*/  FFMA R13, R13, R2, R0 ;  /* 0x000000020d0d7223 */ /* 0x004fc80000000000 */
[----:B---3--:R-:W-:Y:S01]  /*05b0*/  FFMA R13, R24, R16, R13 ;  /* 0x00000010180d7223 */ /* 0x008fe2000000000d */
[----:B------:R-:W-:-:S03]  /*05c0*/  IADD3 R2, P1, PT, R10, 0x20, RZ ;  /* 0x000000200a027810 */ /* 0x000fc60007f3e0ff */
[----:B----4-:R-:W-:Y:S01]  /*05d0*/  FFMA R14, R26, R14, R13 ;  /* 0x0000000e1a0e7223 */ /* 0x010fe2000000000d */
[----:B0-----:R-:W-:-:S03]  /*05e0*/  IADD3.X R11, PT, PT, RZ, R11, RZ, P1, !PT ;  /* 0x0000000bff0b7210 */ /* 0x001fc60000ffe4ff */
[----:B------:R-:W-:Y:S01]  /*05f0*/  FFMA R0, R3, R28, R14 ;  /* 0x0000001c03007223 */ /* 0x000fe2000000000e */
[----:B------:R-:W-:Y:S06]  /*0600*/  BRA.U UP1, `(.L_x_10) ;  /* 0xfffffffd01407547 */ /* 0x000fec000b83ffff */
.L_x_9:
[----:B------:R-:W-:Y:S05]  /*0610*/  BRA.U !UP0, `(.L_x_8) ;  /* 0x0000000508c07547 */ /* 0x000fea000b800000 */
[----:B------:R-:W-:Y:S02]  /*0620*/  UISETP.GE.U32.AND UP1, UPT, UR13, 0x4, UPT ;  /* 0x000000040d00788c */ /* 0x000fe4000bf26070 */
[----:B------:R-:W-:Y:S02]  /*0630*/  ULOP3.LUT UR12, UR8, 0x3, URZ, 0xc0, !UPT ;  /* 0x00000003080c7892 */ /* 0x000fe4000f8ec0ff */
[----:B------:R-:W-:Y:S02]  /*0640*/  UISETP.GE.U32.AND.EX UP1, UPT, URZ, URZ, UPT, UP1 ;  /* 0x000000ffff00728c */ /* 0x000fe4000bf26110 */
[----:B------:R-:W-:-:S04]  /*0650*/  UISETP.NE.U32.AND UP0, UPT, UR12, URZ, UPT ;  /* 0x000000ff0c00728c */ /* 0x000fc8000bf05070 */
[----:B------:R-:W-:-:S03]  /*0660*/  UISETP.NE.AND.EX UP0, UPT, URZ, URZ, UPT, UP0 ;  /* 0x000000ffff00728c */ /* 0x000fc6000bf05300 */
[----:B------:R-:W-:Y:S08]  /*0670*/  BRA.U !UP1, `(.L_x_11) ;  /* 0x0000000109d07547 */ /* 0x000ff0000b800000 */
[----:B------:R-:W0:Y:S01]  /*0680*/  LDCU.128 UR16, c[0x0][0x380] ;  /* 0x00007000ff1077ac */ /* 0x000e220008000c00 */
[----:B------:R-:W-:Y:S01]  /*0690*/  IMAD R2, R8, UR5, RZ ;  /* 0x0000000508027c24 */ /* 0x000fe2000f8e02ff */
[----:B------:R-:W-:-:S03]  /*06a0*/  UIADD3 UR9, UPT, UPT, UR4, 0x1, URZ ;  /* 0x0000000104097890 */ /* 0x000fc6000fffe0ff */
[----:B------:R-:W-:Y:S01]  /*06b0*/  IMAD R11, R9, UR4, R2 ;  /* 0x00000004090b7c24 */ /* 0x000fe2000f8e0202 */
[----:B------:R-:W-:Y:S02]  /*06c0*/  UIADD3 UR7, UPT, UPT, UR4, 0x2, URZ ;  /* 0x0000000204077890 */ /* 0x000fe4000fffe0ff */
[----:B------:R-:W-:Y:S01]  /*06d0*/  IMAD.WIDE.U32 R2, R8, UR4, R6 ;  /* 0x0000000408027c25 */ /* 0x000fe2000f8e0006 */
[----:B------:R-:W-:-:S03]  /*06e0*/  UIADD3 UR6, UPT, UPT, UR4, 0x3, URZ ;  /* 0x0000000304067890 */ /* 0x000fc6000fffe0ff */
[----:B------:R-:W-:-:S04]  /*06f0*/  IMAD.WIDE.U32 R14, R8, UR9, R6 ;  /* 0x00000009080e7c25 */ /* 0x000fc8000f8e0006 */
[----:B------:R-:W-:Y:S02]  /*0700*/  IMAD.IADD R3, R3, 0x1, R11 ;  /* 0x0000000103037824 */ /* 0x000fe400078e020b */
[----:B------:R-:W-:Y:S01]  /*0710*/  IMAD.WIDE.U32 R10, R8, UR7, R6 ;  /* 0x00000007080a7c25 */ /* 0x000fe2000f8e0006 */
[----:B0-----:R-:W-:Y:S02]  /*0720*/  LEA R16, P0, R2, UR18, 0x2 ;  /* 0x0000001202107c11 */ /* 0x001fe4000f8010ff */
[----:B------:R-:W-:Y:S01]  /*0730*/  LEA R12, P1, R14, UR18, 0x2 ;  /* 0x000000120e0c7c11 */ /* 0x000fe2000f8210ff */
[C---:B------:R-:W-:Y:S01]  /*0740*/  IMAD R13, R9.reuse, UR9, R15 ;  /* 0x00000009090d7c24 */ /* 0x040fe2000f8e020f */
[----:B------:R-:W-:Y:S01]  /*0750*/  LEA.HI.X R17, R2, UR19, R3, 0x2, P0 ;  /* 0x0000001302117c11 */ /* 0x000fe200080f1403 */
[C---:B------:R-:W-:Y:S01]  /*0760*/  IMAD R3, R9.reuse, UR7, R11 ;  /* 0x0000000709037c24 */ /* 0x040fe2000f8e020b */
[----:B------:R-:W-:Y:S01]  /*0770*/  IADD3 R11, P0, PT, R4, UR4, RZ ;  /* 0x00000004040b7c10 */ /* 0x000fe2000ff1e0ff */
[----:B------:R-:W-:Y:S01]  /*0780*/  IMAD.WIDE.U32 R20, R8, UR6, R6 ;  /* 0x0000000608147c25 */ /* 0x000fe2000f8e0006 */
[----:B------:R-:W-:Y:S01]  /*0790*/  LEA.HI.X R13, R14, UR19, R13, 0x2, P1 ;  /* 0x000000130e0d7c11 */ /* 0x000fe200088f140d */
[----:B------:R-:W2:Y:S01]  /*07a0*/  LDG.E R16, desc[UR10][R16.64] ;  /* 0x0000000a10107981 */ /* 0x000ea2000c1e1900 */
[----:B------:R-:W-:Y:S01]  /*07b0*/  LEA R2, P2, R10, UR18, 0x2 ;  /* 0x000000120a027c11 */ /* 0x000fe2000f8410ff */
[----:B------:R-:W-:Y:S01]  /*07c0*/  IMAD R15, R9, UR6, R21 ;  /* 0x00000006090f7c24 */ /* 0x000fe2000f8e0215 */
[----:B------:R-:W-:Y:S01]  /*07d0*/  IADD3 R18, P1, PT, R4, UR9, RZ ;  /* 0x0000000904127c10 */ /* 0x000fe2000ff3e0ff */
[----:B------:R-:W3:Y:S01]  /*07e0*/  LDG.E R12, desc[UR10][R12.64] ;  /* 0x0000000a0c0c7981 */ /* 0x000ee2000c1e1900 */
[----:B------:R-:W-:-:S02]  /*07f0*/  IADD3.X R22, PT, PT, R23, UR5, RZ, P0, !PT ;  /* 0x0000000517167c10 */ /* 0x000fc400087fe4ff */
[----:B------:R-:W-:Y:S01]  /*0800*/  LEA.HI.X R3, R10, UR19, R3, 0x2, P2 ;  /* 0x000000130a037c11 */ /* 0x000fe200090f1403 */
[----:B------:R-:W-:Y:S01]  /*0810*/  IMAD.X R21, RZ, RZ, R23, P1 ;  /* 0x000000ffff157224 */ /* 0x000fe200008e0617 */
[C---:B------:R-:W-:Y:S02]  /*0820*/  LEA R24, P0, R11.reuse, UR16, 0x2 ;  /* 0x000000100b187c11 */ /* 0x040fe4000f8010ff */
[----:B------:R-:W-:Y:S01]  /*0830*/  LEA R10, P2, R20, UR18, 0x2 ;  /* 0x00000012140a7c11 */ /* 0x000fe2000f8410ff */
[----:B------:R-:W4:Y:S01]  /*0840*/  LDG.E R2, desc[UR10][R2.64] ;  /* 0x0000000a02027981 */ /* 0x000f22000c1e1900 */
[----:B------:R-:W-:Y:S02]  /*0850*/  LEA R14, P1, R18, UR16, 0x2 ;  /* 0x00000010120e7c11 */ /* 0x000fe4000f8210ff */
[----:B------:R-:W-:Y:S02]  /*0860*/  LEA.HI.X R25, R11, UR17, R22, 0x2, P0 ;  /* 0x000000110b197c11 */ /* 0x000fe400080f1416 */
[----:B------:R-:W-:-:S02]  /*0870*/  LEA.HI.X R11, R20, UR19, R15, 0x2, P2 ;  /* 0x00000013140b7c11 */ /* 0x000fc400090f140f */
[----:B------:R-:W-:Y:S02]  /*0880*/  LEA.HI.X R15, R18, UR17, R21, 0x2, P1 ;  /* 0x00000011120f7c11 */ /* 0x000fe400088f1415 */
[C---:B------:R-:W-:Y:S01]  /*0890*/  IADD3 R21, P0, PT, R4.reuse, UR7, RZ ;  /* 0x0000000704157c10 */ /* 0x040fe2000ff1e0ff */
[----:B------:R-:W2:Y:S01]  /*08a0*/  LDG.E R25, desc[UR10][R24.64] ;  /* 0x0000000a18197981 */ /* 0x000ea2000c1e1900 */
[----:B------:R-:W-:Y:S02]  /*08b0*/  IADD3 R18, P2, PT, R4, UR6, RZ ;  /* 0x0000000604127c10 */ /* 0x000fe4000ff5e0ff */
[C---:B------:R-:W-:Y:S01]  /*08c0*/  LEA R20, P1, R21.reuse, UR16, 0x2 ;  /* 0x0000001015147c11 */ /* 0x040fe2000f8210ff */
[--C-:B------:R-:W-:Y:S01]  /*08d0*/  IMAD.X R22, RZ, RZ, R23.reuse, P0 ;  /* 0x000000ffff167224 */ /* 0x100fe200000e0617 */
[----:B------:R-:W-:Y:S01]  /*08e0*/  LEA R26, P3, R18, UR16, 0x2 ;  /* 0x00000010121a7c11 */ /* 0x000fe2000f8610ff */
[----:B------:R-:W-:Y:S01]  /*08f0*/  IMAD.X R27, RZ, RZ, R23, P2 ;  /* 0x000000ffff1b7224 */ /* 0x000fe200010e0617 */
[----:B------:R-:W3:Y:S02]  /*0900*/  LDG.E R14, desc[UR10][R14.64] ;  /* 0x0000000a0e0e7981 */ /* 0x000ee4000c1e1900 */
[----:B------:R-:W-:-:S02]  /*0910*/  LEA.HI.X R21, R21, UR17, R22, 0x2, P1 ;  /* 0x0000001115157c11 */ /* 0x000fc400088f1416 */
[----:B------:R-:W-:Y:S01]  /*0920*/  LEA.HI.X R27, R18, UR17, R27, 0x2, P3 ;  /* 0x00000011121b7c11 */ /* 0x000fe200098f141b */
[----:B------:R-:W5:Y:S04]  /*0930*/  LDG.E R10, desc[UR10][R10.64] ;  /* 0x0000000a0a0a7981 */ /* 0x000f68000c1e1900 */
[----:B------:R-:W4:Y:S04]  /*0940*/  LDG.E R20, desc[UR10][R20.64] ;  /* 0x0000000a14147981 */ /* 0x000f28000c1e1900 */
[----:B------:R-:W5:Y:S01]  /*0950*/  LDG.E R26, desc[UR10][R26.64] ;  /* 0x0000000a1a1a7981 */ /* 0x000f62000c1e1900 */
[----:B------:R-:W-:Y:S01]  /*0960*/  UIADD3 UR4, UPT, UPT, UR4, 0x4, URZ ;  /* 0x0000000404047890 */ /* 0x000fe2000fffe0ff */
[----:B------:R-:W-:Y:S01]  /*0970*/  UMOV UR5, URZ ;  /* 0x000000ff00057c82 */ /* 0x000fe20008000000 */
[----:B--2---:R-:W-:-:S04]  /*0980*/  FFMA R25, R25, R16, R0 ;  /* 0x0000001019197223 */ /* 0x004fc80000000000 */
[----:B---3--:R-:W-:-:S04]  /*0990*/  FFMA R25, R14, R12, R25 ;  /* 0x0000000c0e197223 */ /* 0x008fc80000000019 */
[----:B----4-:R-:W-:-:S04]  /*09a0*/  FFMA R25, R20, R2, R25 ;  /* 0x0000000214197223 */ /* 0x010fc80000000019 */
[----:B-----5:R-:W-:-:S07]  /*09b0*/  FFMA R0, R26, R10, R25 ;  /* 0x0000000a1a007223 */ /* 0x020fce0000000019 */
.L_x_11:
[----:B------:R-:W-:Y:S05]  /*09c0*/  BRA.U !UP0, `(.L_x_8) ;  /* 0x0000000108d47547 */ /* 0x000fea000b800000 */
[----:B------:R-:W-:Y:S02]  /*09d0*/  UISETP.NE.U32.AND UP1, UPT, UR12, 0x1, UPT ;  /* 0x000000010c00788c */ /* 0x000fe4000bf25070 */
[----:B------:R-:W-:Y:S02]  /*09e0*/  ULOP3.LUT UR6, UR8, 0x1, URZ, 0xc0, !UPT ;  /* 0x0000000108067892 */ /* 0x000fe4000f8ec0ff */
[----:B------:R-:W-:Y:S02]  /*09f0*/  UISETP.NE.AND.EX UP1, UPT, URZ, URZ, UPT, UP1 ;  /* 0x000000ffff00728c */ /* 0x000fe4000bf25310 */
[----:B------:R-:W-:-:S04]  /*0a00*/  UISETP.NE.U32.AND UP0, UPT, UR6, 0x1, UPT ;  /* 0x000000010600788c */ /* 0x000fc8000bf05070 */
[----:B------:R-:W-:-:S03]  /*0a10*/  UISETP.NE.U32.AND.EX UP0, UPT, URZ, URZ, UPT, UP0 ;  /* 0x000000ffff00728c */ /* 0x000fc6000bf05100 */
[----:B------:R-:W-:Y:S08]  /*0a20*/  BRA.U !UP1, `(.L_x_12) ;  /* 0x0000000109787547 */ /* 0x000ff0000b800000 */
[----:B------:R-:W0:Y:S01]  /*0a30*/  LDCU.128 UR12, c[0x0][0x380] ;  /* 0x00007000ff0c77ac */ /* 0x000e220008000c00 */
[----:B------:R-:W-:Y:S01]  /*0a40*/  IMAD R2, R8, UR5, RZ ;  /* 0x0000000508027c24 */ /* 0x000fe2000f8e02ff */
[----:B------:R-:W-:Y:S01]  /*0a50*/  MOV R14, R6 ;  /* 0x00000006000e7202 */ /* 0x000fe20000000f00 */
[----:B------:R-:W-:Y:S01]  /*0a60*/  IMAD.MOV.U32 R15, RZ, RZ, R7 ;  /* 0x000000ffff0f7224 */ /* 0x000fe200078e0007 */
[----:B------:R-:W-:Y:S02]  /*0a70*/  UIADD3 UR6, UPT, UPT, UR4, 0x1, URZ ;  /* 0x0000000104067890 */ /* 0x000fe4000fffe0ff */
[----:B------:R-:W-:Y:S01]  /*0a80*/  IADD3 R3, P0, PT, R4, UR4, RZ ;  /* 0x0000000404037c10 */ /* 0x000fe2000ff1e0ff */
[----:B------:R-:W-:Y:S02]  /*0a90*/  IMAD R17, R9, UR4, R2 ;  /* 0x0000000409117c24 */ /* 0x000fe4000f8e0202 */
[----:B------:R-:W-:Y:S01]  /*0aa0*/  IMAD.WIDE.U32 R10, R8, UR4, R14 ;  /* 0x00000004080a7c25 */ /* 0x000fe2000f8e000e */
[----:B------:R-:W-:-:S02]  /*0ab0*/  IADD3.X R12, PT, PT, R23, UR5, RZ, P0, !PT ;  /* 0x00000005170c7c10 */ /* 0x000fc400087fe4ff */
[----:B------:R-:W-:Y:S01]  /*0ac0*/  IADD3 R13, P0, PT, R4, UR6, RZ ;  /* 0x00000006040d7c10 */ /* 0x000fe2000ff1e0ff */
[----:B------:R-:W-:-:S04]  /*0ad0*/  IMAD.WIDE.U32 R14, R8, UR6, R14 ;  /* 0x00000006080e7c25 */ /* 0x000fc8000f8e000e */
[----:B------:R-:W-:Y:S01]  /*0ae0*/  IMAD.IADD R17, R11, 0x1, R17 ;  /* 0x000000010b117824 */ /* 0x000fe200078e0211 */
[----:B0-----:R-:W-:Y:S01]  /*0af0*/  LEA R2, P1, R3, UR12, 0x2 ;  /* 0x0000000c03027c11 */ /* 0x001fe2000f8210ff */
[----:B------:R-:W-:Y:S01]  /*0b00*/  IMAD.X R18, RZ, RZ, R23, P0 ;  /* 0x000000ffff127224 */ /* 0x000fe200000e0617 */
[----:B------:R-:W-:Y:S01]  /*0b10*/  LEA R20, P3, R14, UR14, 0x2 ;  /* 0x0000000e0e147c11 */ /* 0x000fe2000f8610ff */
[----:B------:R-:W-:Y:S01]  /*0b20*/  IMAD R11, R9, UR6, R15 ;  /* 0x00000006090b7c24 */ /* 0x000fe2000f8e020f */
[----:B------:R-:W-:Y:S02]  /*0b30*/  LEA.HI.X R3, R3, UR13, R12, 0x2, P1 ;  /* 0x0000000d03037c11 */ /* 0x000fe400088f140c */
[C---:B------:R-:W-:Y:S02]  /*0b40*/  LEA R16, P1, R10.reuse, UR14, 0x2 ;  /* 0x0000000e0a107c11 */ /* 0x040fe4000f8210ff */
[C---:B------:R-:W-:Y:S02]  /*0b50*/  LEA R12, P2, R13.reuse, UR12, 0x2 ;  /* 0x0000000c0d0c7c11 */ /* 0x040fe4000f8410ff */
[----:B------:R-:W-:Y:S01]  /*0b60*/  LEA.HI.X R17, R10, UR15, R17, 0x2, P1 ;  /* 0x0000000f0a117c11 */ /* 0x000fe200088f1411 */
[----:B------:R-:W2:Y:S01]  /*0b70*/  LDG.E R3, desc[UR10][R2.64] ;  /* 0x0000000a02037981 */ /* 0x000ea2000c1e1900 */
[----:B------:R-:W-:-:S02]  /*0b80*/  LEA.HI.X R13, R13, UR13, R18, 0x2, P2 ;  /* 0x0000000d0d0d7c11 */ /* 0x000fc400090f1412 */
[----:B------:R-:W-:Y:S01]  /*0b90*/  LEA.HI.X R21, R14, UR15, R11, 0x2, P3 ;  /* 0x0000000f0e157c11 */ /* 0x000fe200098f140b */
[----:B------:R-:W2:Y:S04]  /*0ba0*/  LDG.E R16, desc[UR10][R16.64] ;  /* 0x0000000a10107981 */ /* 0x000ea8000c1e1900 */
[----:B------:R-:W3:Y:S04]  /*0bb0*/  LDG.E R13, desc[UR10][R12.64] ;  /* 0x0000000a0c0d7981 */ /* 0x000ee8000c1e1900 */
[----:B------:R-:W3:Y:S01]  /*0bc0*/  LDG.E R20, desc[UR10][R20.64] ;  /* 0x0000000a14147981 */ /* 0x000ee2000c1e1900 */
[----:B------:R-:W-:Y:S01]  /*0bd0*/  UIADD3 UR4, UPT, UPT, UR4, 0x2, URZ ;  /* 0x0000000204047890 */ /* 0x000fe2000fffe0ff */
[----:B------:R-:W-:Y:S01]  /*0be0*/  UMOV UR5, URZ ;  /* 0x000000ff00057c82 */ /* 0x000fe20008000000 */
[----:B--2---:R-:W-:-:S04]  /*0bf0*/  FFMA R0, R3, R16, R0 ;  /* 0x0000001003007223 */ /* 0x004fc80000000000 */
[----:B---3--:R-:W-:-:S07]  /*0c00*/  FFMA R0, R13, R20, R0 ;  /* 0x000000140d007223 */ /* 0x008fce0000000000 */
.L_x_12:
[----:B------:R-:W-:Y:S05]  /*0c10*/  BRA.U UP0, `(.L_x_8) ;  /* 0x0000000100407547 */ /* 0x000fea000b800000 */
[----:B------:R-:W0:Y:S01]  /*0c20*/  LDCU.128 UR12, c[0x0][0x380] ;  /* 0x00007000ff0c77ac */ /* 0x000e220008000c00 */
[----:B------:R-:W-:Y:S01]  /*0c30*/  IADD3 R3, P0, PT, R4, UR4, RZ ;  /* 0x0000000404037c10 */ /* 0x000fe2000ff1e0ff */
[C---:B------:R-:W-:Y:S01]  /*0c40*/  IMAD R2, R8.reuse, UR5, RZ ;  /* 0x0000000508027c24 */ /* 0x040fe2000f8e02ff */
[----:B------:R-:W-:Y:S01]  /*0c50*/  MOV R5, R7 ;  /* 0x0000000700057202 */ /* 0x000fe20000000f00 */
[----:B------:R-:W-:Y:S01]  /*0c60*/  IMAD.MOV.U32 R4, RZ, RZ, R6 ;  /* 0x000000ffff047224 */ /* 0x000fe200078e0006 */
[----:B------:R-:W-:Y:S01]  /*0c70*/  IADD3.X R12, PT, PT, R23, UR5, RZ, P0, !PT ;  /* 0x00000005170c7c10 */ /* 0x000fe200087fe4ff */
[----:B------:R-:W-:Y:S02]  /*0c80*/  IMAD R11, R9, UR4, R2 ;  /* 0x00000004090b7c24 */ /* 0x000fe4000f8e0202 */
[----:B------:R-:W-:-:S04]  /*0c90*/  IMAD.WIDE.U32 R4, R8, UR4, R4 ;  /* 0x0000000408047c25 */ /* 0x000fc8000f8e0004 */
[----:B------:R-:W-:Y:S01]  /*0ca0*/  IMAD.IADD R5, R5, 0x1, R11 ;  /* 0x0000000105057824 */ /* 0x000fe200078e020b */
[C---:B0-----:R-:W-:Y:S02]  /*0cb0*/  LEA R2, P1, R3.reuse, UR12, 0x2 ;  /* 0x0000000c03027c11 */ /* 0x041fe4000f8210ff */
[C---:B------:R-:W-:Y:S02]  /*0cc0*/  LEA R10, P0, R4.reuse, UR14, 0x2 ;  /* 0x0000000e040a7c11 */ /* 0x040fe4000f8010ff */
[----:B------:R-:W-:Y:S02]  /*0cd0*/  LEA.HI.X R3, R3, UR13, R12, 0x2, P1 ;  /* 0x0000000d03037c11 */ /* 0x000fe400088f140c */
[----:B------:R-:W-:-:S04]  /*0ce0*/  LEA.HI.X R11, R4, UR15, R5, 0x2, P0 ;  /* 0x0000000f040b7c11 */ /* 0x000fc800080f1405 */
[----:B------:R-:W2:Y:S04]  /*0cf0*/  LDG.E R3, desc[UR10][R2.64] ;  /* 0x0000000a02037981 */ /* 0x000ea8000c1e1900 */
[----:B------:R-:W2:Y:S02]  /*0d00*/  LDG.E R10, desc[UR10][R10.64] ;  /* 0x0000000a0a0a7981 */ /* 0x000ea4000c1e1900 */
[----:B--2---:R-:W-:-:S07]  /*0d10*/  FFMA R0, R3, R10, R0 ;  /* 0x0000000a03007223 */ /* 0x004fce0000000000 */
.L_x_8:
[----:B------:R-:W0:Y:S01]  /*0d20*/  LDCU.64 UR4, c[0x0][0x390] ;  /* 0x00007200ff0477ac */ /* 0x000e220008000a00 */
[----:B------:R-:W-:Y:S02]  /*0d30*/  IMAD.MOV.U32 R2, RZ, RZ, R6 ;  /* 0x000000ffff027224 */ /* 0x000fe400078e0006 */
[----:B------:R-:W-:Y:S02]  /*0d40*/  IMAD.MOV.U32 R3, RZ, RZ, R7 ;  /* 0x000000ffff037224 */ /* 0x000fe400078e0007 */
[----:B------:R-:W-:-:S04]  /*0d50*/  IMAD.WIDE.U32 R2, R19, R8, R2 ;  /* 0x0000000813027225 */ /* 0x000fc800078e0002 */
[----:B------:R-:W-:Y:S01]  /*0d60*/  IMAD R9, R19, R9, R3 ;  /* 0x0000000913097224 */ /* 0x000fe200078e0203 */
[----:B0-----:R-:W-:-:S04]  /*0d70*/  LEA R4, P0, R2, UR4, 0x2 ;  /* 0x0000000402047c11 */ /* 0x001fc8000f8010ff */
[----:B------:R-:W-:-:S05]  /*0d80*/  LEA.HI.X R5, R2, UR5, R9, 0x2, P0 ;  /* 0x0000000502057c11 */ /* 0x000fca00080f1409 */
[----:B------:R-:W-:Y:S01]  /*0d90*/  STG.E desc[UR10][R4.64], R0 ;  /* 0x0000000004007986 */ /* 0x000fe2000c10190a */
[----:B------:R-:W-:Y:S05]  /*0da0*/  EXIT ;  /* 0x000000000000794d */ /* 0x000fea0003800000 */
.L_x_13:
        /* <DEDUP_REMOVED lines=13> */
.L_x_17:


//--------------------- .text._Z16kernel_linearAddPfS_S_m --------------------------
	.section	.text._Z16kernel_linearAddPfS_S_m,"ax",@progbits
	.align	128
.text._Z16kernel_linearAddPfS_S_m:
        .type           _Z16kernel_linearAddPfS_S_m,@function
        .size           _Z16kernel_linearAddPfS_S_m,(.L_x_18 - _Z16kernel_linearAddPfS_S_m)
        .other          _Z16kernel_linearAddPfS_S_m,@"STO_CUDA_ENTRY STV_DEFAULT"
_Z16kernel_linearAddPfS_S_m:
        /* <DEDUP_REMOVED lines=10> */
[----:B------:R-:W0:Y:S01]  /*00a0*/  LDCU.128 UR8, c[0x0][0x380] ;  /* 0x00007000ff0877ac */ /* 0x000e220008000c00 */
[C---:B------:R-:W-:Y:S01]  /*00b0*/  IMAD.SHL.U32 R6, R0.reuse, 0x4, RZ ;  /* 0x0000000400067824 */ /* 0x040fe200078e00ff */
[----:B------:R-:W-:Y:S01]  /*00c0*/  SHF.L.U64.HI R0, R0, 0x2, R3 ;  /* 0x0000000200007819 */ /* 0x000fe20000010203 */
[----:B------:R-:W1:Y:S01]  /*00d0*/  LDCU.64 UR4, c[0x0][0x358] ;  /* 0x00006b00ff0477ac */ /* 0x000e620008000a00 */
[----:B------:R-:W2:Y:S02]  /*00e0*/  LDCU.64 UR6, c[0x0][0x390] ;  /* 0x00007200ff0677ac */ /* 0x000ea40008000a00 */
[C---:B0-----:R-:W-:Y:S02]  /*00f0*/  IADD3 R4, P1, PT, R6.reuse, UR10, RZ ;  /* 0x0000000a06047c10 */ /* 0x041fe4000ff3e0ff */
[----:B------:R-:W-:Y:S02]  /*0100*/  IADD3 R2, P0, PT, R6, UR8, RZ ;  /* 0x0000000806027c10 */ /* 0x000fe4000ff1e0ff */
[----:B------:R-:W-:-:S02]  /*0110*/  IADD3.X R5, PT, PT, R0, UR11, RZ, P1, !PT ;  /* 0x0000000b00057c10 */ /* 0x000fc40008ffe4ff */
[----:B------:R-:W-:-:S04]  /*0120*/  IADD3.X R3, PT, PT, R0, UR9, RZ, P0, !PT ;  /* 0x0000000900037c10 */ /* 0x000fc800087fe4ff */
[----:B-1----:R-:W3:Y:S04]  /*0130*/  LDG.E R5, desc[UR4][R4.64] ;  /* 0x0000000404057981 */ /* 0x002ee8000c1e1900 */
[----:B------:R-:W3:Y:S01]  /*0140*/  LDG.E R2, desc[UR4][R2.64] ;  /* 0x0000000402027981 */ /* 0x000ee2000c1e1900 */
[----:B--2---:R-:W-:-:S04]  /*0150*/  IADD3 R6, P0, PT, R6, UR6, RZ ;  /* 0x0000000606067c10 */ /* 0x004fc8000ff1e0ff */
[----:B------:R-:W-:Y:S01]  /*0160*/  IADD3.X R7, PT, PT, R0, UR7, RZ, P0, !PT ;  /* 0x0000000700077c10 */ /* 0x000fe200087fe4ff */
[----:B---3--:R-:W-:-:S05]  /*0170*/  FADD R9, R2, R5 ;  /* 0x0000000502097221 */ /* 0x008fca0000000000 */
[----:B------:R-:W-:Y:S01]  /*0180*/  STG.E desc[UR4][R6.64], R9 ;  /* 0x0000000906007986 */ /* 0x000fe2000c101904 */
[----:B------:R-:W-:Y:S05]  /*0190*/  EXIT ;  /* 0x000000000000794d */ /* 0x000fea0003800000 */
.L_x_14:
        /* <DEDUP_REMOVED lines=14> */
.L_x_18:


//--------------------- .nv.shared.reserved.0     --------------------------
	.section	.nv.shared.reserved.0,"aw",@nobits
	.weak		__nv_reservedSMEM_offset_0_alias
	.size		__nv_reservedSMEM_offset_0_alias, 0, 64
	.other		__nv_reservedSMEM_offset_0_alias,@"STO_CUDA_RESERVED_SHARED STV_DEFAULT"
__nv_reservedSMEM_offset_0_alias:
	.zero		0
	.zero		64


//--------------------- .nv.constant0._Z20kernel_linearSigmoidPfS_m --------------------------
	.section	.nv.constant0._Z20kernel_linearSigmoidPfS_m,"a",@progbits
	.sectionflags	@""
	.align	4
.nv.constant0._Z20kernel_linearSigmoidPfS_m:
	.zero		920


//--------------------- .nv.constant0._Z16kernel_matrixMulPfS_S_mmm --------------------------
	.section	.nv.constant0._Z16kernel_matrixMulPfS_S_mmm,"a",@progbits
	.sectionflags	@""
	.align	4
.nv.constant0._Z16kernel_matrixMulPfS_S_mmm:
	.zero		944


//--------------------- .nv.constant0._Z16kernel_linearAddPfS_S_m --------------------------
	.section	.nv.constant0._Z16kernel_linearAddPfS_S_m,"a",@progbits
	.sectionflags	@""
	.align	4
.nv.constant0._Z16kernel_linearAddPfS_S_m:
	.zero		928


//--------------------- SYMBOLS --------------------------

	.type		.nv.reservedSmem.offset0,@object
	.size		.nv.reservedSmem.offset0,0x4
